	.target	sm_90a

	.elftype	@"ET_EXEC"


//--------------------- .note.nv.tkinfo           --------------------------
	.section	.note.nv.tkinfo,"",@"SHT_NOTE"
	.sectionflags	@"SHF_NOTE_NV_TKINFO"
	.tkinfo
        /*0018*/ 	.word	0x00000002
        /*0030*/ 	.string	""
        /*0030*/ 	.string	"ptxas"
        /*0030*/ 	.string	"Cuda compilation tools, release 13.0, V13.0.88"
        /*0030*/ 	.string	"Build cuda_13.0.r13.0/compiler.36424714_0"
        /*0030*/ 	.string	"-arch sm_90a -m 64 "



//--------------------- .note.nv.cuinfo           --------------------------
	.section	.note.nv.cuinfo,"",@"SHT_NOTE"
	.sectionflags	@"SHF_NOTE_NV_CUINFO"
        /*0018*/ 	.short	0x0002
        /*001a*/ 	.short	0x005a
        /*001c*/ 	.short	0x0082
	.zero		2


//--------------------- .nv.info                  --------------------------
	.section	.nv.info,"",@"SHT_CUDA_INFO"
	.align	4


	//----- nvinfo : EIATTR_REGCOUNT
	.align		4
        /*0000*/ 	.byte	0x04, 0x2f
        /*0002*/ 	.short	(.L_15 - .L_14)
	.align		4
.L_14:
        /*0004*/ 	.word	index@(_ZN7cutlass13device_kernelINS_4gemm6kernel13GemmUniversalIN4cute5tupleIJiiiiEEENS1_10collective13CollectiveMmaINS1_34MainloopSm90TmaGmmaWarpSpecializedILi25ENS5_IJNS4_1CILi1EEESB_SB_EEENS1_32KernelTmaWarpSpecializedPingpongEEENS5_IJNSA_ILi64EEENSA_ILi8EEENSA_ILi128EEEEEEaNS5_IJlSB_lEEEaSJ_NS4_8TiledMMAINS4_8MMA_AtomIJNS4_4SM904GMMA25MMA_64x8x32_S32S8S8_SS_TNEEEENS4_6LayoutISC_NS5_IJNSA_ILi0EEESR_SR_EEEEENS5_IJNS4_10UnderscoreESU_SU_EEEEENS4_13SM90_TMA_LOADENS4_14ComposedLayoutINS4_7SwizzleILi3ELi4ELi3EEENS4_18smem_ptr_flag_bitsILi8EEENSQ_INS5_IJSG_SH_EEENS5_IJSH_SB_EEEEEEEvNS4_8identityESX_S16_vS17_EENS_8epilogue10collective6detail29Sm90TmaWarpSpecializedAdapterINS1A_15DefaultEpilogueIaSJ_SJ_NS19_6thread17LinearCombinationIaLi1EiiLNS1E_9ScaleType4KindE0ELNS_15FloatRoundStyleE2EaEENS1_15EpilogueDefaultEEEEEvvEEEEvNT_6ParamsE)
        /*0008*/ 	.word	0x000000a8


	//----- nvinfo : EIATTR_FRAME_SIZE
	.align		4
.L_15:
        /*000c*/ 	.byte	0x04, 0x11
        /*000e*/ 	.short	(.L_17 - .L_16)
	.align		4
.L_16:
        /*0010*/ 	.word	index@(_ZN7cutlass13device_kernelINS_4gemm6kernel13GemmUniversalIN4cute5tupleIJiiiiEEENS1_10collective13CollectiveMmaINS1_34MainloopSm90TmaGmmaWarpSpecializedILi25ENS5_IJNS4_1CILi1EEESB_SB_EEENS1_32KernelTmaWarpSpecializedPingpongEEENS5_IJNSA_ILi64EEENSA_ILi8EEENSA_ILi128EEEEEEaNS5_IJlSB_lEEEaSJ_NS4_8TiledMMAINS4_8MMA_AtomIJNS4_4SM904GMMA25MMA_64x8x32_S32S8S8_SS_TNEEEENS4_6LayoutISC_NS5_IJNSA_ILi0EEESR_SR_EEEEENS5_IJNS4_10UnderscoreESU_SU_EEEEENS4_13SM90_TMA_LOADENS4_14ComposedLayoutINS4_7SwizzleILi3ELi4ELi3EEENS4_18smem_ptr_flag_bitsILi8EEENSQ_INS5_IJSG_SH_EEENS5_IJSH_SB_EEEEEEEvNS4_8identityESX_S16_vS17_EENS_8epilogue10collective6detail29Sm90TmaWarpSpecializedAdapterINS1A_15DefaultEpilogueIaSJ_SJ_NS19_6thread17LinearCombinationIaLi1EiiLNS1E_9ScaleType4KindE0ELNS_15FloatRoundStyleE2EaEENS1_15EpilogueDefaultEEEEEvvEEEEvNT_6ParamsE)
        /*0014*/ 	.word	0x00000000


	//----- nvinfo : EIATTR_MIN_STACK_SIZE
	.align		4
.L_17:
        /*0018*/ 	.byte	0x04, 0x12
        /*001a*/ 	.short	(.L_19 - .L_18)
	.align		4
.L_18:
        /*001c*/ 	.word	index@(_ZN7cutlass13device_kernelINS_4gemm6kernel13GemmUniversalIN4cute5tupleIJiiiiEEENS1_10collective13CollectiveMmaINS1_34MainloopSm90TmaGmmaWarpSpecializedILi25ENS5_IJNS4_1CILi1EEESB_SB_EEENS1_32KernelTmaWarpSpecializedPingpongEEENS5_IJNSA_ILi64EEENSA_ILi8EEENSA_ILi128EEEEEEaNS5_IJlSB_lEEEaSJ_NS4_8TiledMMAINS4_8MMA_AtomIJNS4_4SM904GMMA25MMA_64x8x32_S32S8S8_SS_TNEEEENS4_6LayoutISC_NS5_IJNSA_ILi0EEESR_SR_EEEEENS5_IJNS4_10UnderscoreESU_SU_EEEEENS4_13SM90_TMA_LOADENS4_14ComposedLayoutINS4_7SwizzleILi3ELi4ELi3EEENS4_18smem_ptr_flag_bitsILi8EEENSQ_INS5_IJSG_SH_EEENS5_IJSH_SB_EEEEEEEvNS4_8identityESX_S16_vS17_EENS_8epilogue10collective6detail29Sm90TmaWarpSpecializedAdapterINS1A_15DefaultEpilogueIaSJ_SJ_NS19_6thread17LinearCombinationIaLi1EiiLNS1E_9ScaleType4KindE0ELNS_15FloatRoundStyleE2EaEENS1_15EpilogueDefaultEEEEEvvEEEEvNT_6ParamsE)
        /*0020*/ 	.word	0x00000000
.L_19:


//--------------------- .nv.compat                --------------------------
	.section	.nv.compat,"",@"SHT_CUDA_COMPAT_INFO"
	.align	4
        /*0000*/ 	.byte	0x02, 0x09, 0x01, 0x00, 0x02, 0x02, 0x04, 0x00, 0x02, 0x05, 0x05, 0x00, 0x03, 0x07, 0x01, 0x01
        /*0010*/ 	.byte	0x02, 0x03, 0x01, 0x00, 0x02, 0x06, 0x01, 0x00, 0x04, 0x0b, 0x08, 0x00, 0x00, 0x00, 0x00, 0x00
        /*0020*/ 	.byte	0x00, 0x00, 0x00, 0x00


//--------------------- .nv.info._ZN7cutlass13device_kernelINS_4gemm6kernel13GemmUniversalIN4cute5tupleIJiiiiEEENS1_10collective13CollectiveMmaINS1_34MainloopSm90TmaGmmaWarpSpecializedILi25ENS5_IJNS4_1CILi1EEESB_SB_EEENS1_32KernelTmaWarpSpecializedPingpongEEENS5_IJNSA_ILi64EEENSA_ILi8EEENSA_ILi128EEEEEEaNS5_IJlSB_lEEEaSJ_NS4_8TiledMMAINS4_8MMA_AtomIJNS4_4SM904GMMA25MMA_64x8x32_S32S8S8_SS_TNEEEENS4_6LayoutISC_NS5_IJNSA_ILi0EEESR_SR_EEEEENS5_IJNS4_10UnderscoreESU_SU_EEEEENS4_13SM90_TMA_LOADENS4_14ComposedLayoutINS4_7SwizzleILi3ELi4ELi3EEENS4_18smem_ptr_flag_bitsILi8EEENSQ_INS5_IJSG_SH_EEENS5_IJSH_SB_EEEEEEEvNS4_8identityESX_S16_vS17_EENS_8epilogue10collective6detail29Sm90TmaWarpSpecializedAdapterINS1A_15DefaultEpilogueIaSJ_SJ_NS19_6thread17LinearCombinationIaLi1EiiLNS1E_9ScaleType4KindE0ELNS_15FloatRoundStyleE2EaEENS1_15EpilogueDefaultEEEEEvvEEEEvNT_6ParamsE --------------------------
	.section	.nv.info._ZN7cutlass13device_kernelINS_4gemm6kernel13GemmUniversalIN4cute5tupleIJiiiiEEENS1_10collective13CollectiveMmaINS1_34MainloopSm90TmaGmmaWarpSpecializedILi25ENS5_IJNS4_1CILi1EEESB_SB_EEENS1_32KernelTmaWarpSpecializedPingpongEEENS5_IJNSA_ILi64EEENSA_ILi8EEENSA_ILi128EEEEEEaNS5_IJlSB_lEEEaSJ_NS4_8TiledMMAINS4_8MMA_AtomIJNS4_4SM904GMMA25MMA_64x8x32_S32S8S8_SS_TNEEEENS4_6LayoutISC_NS5_IJNSA_ILi0EEESR_SR_EEEEENS5_IJNS4_10UnderscoreESU_SU_EEEEENS4_13SM90_TMA_LOADENS4_14ComposedLayoutINS4_7SwizzleILi3ELi4ELi3EEENS4_18smem_ptr_flag_bitsILi8EEENSQ_INS5_IJSG_SH_EEENS5_IJSH_SB_EEEEEEEvNS4_8identityESX_S16_vS17_EENS_8epilogue10collective6detail29Sm90TmaWarpSpecializedAdapterINS1A_15DefaultEpilogueIaSJ_SJ_NS19_6thread17LinearCombinationIaLi1EiiLNS1E_9ScaleType4KindE0ELNS_15FloatRoundStyleE2EaEENS1_15EpilogueDefaultEEEEEvvEEEEvNT_6ParamsE,"",@"SHT_CUDA_INFO"
	.sectionflags	@""
	.align	4


	//----- nvinfo : EIATTR_CUDA_API_VERSION
	.align		4
        /*0000*/ 	.byte	0x04, 0x37
        /*0002*/ 	.short	(.L_21 - .L_20)
.L_20:
        /*0004*/ 	.word	0x00000082


	//----- nvinfo : EIATTR_KPARAM_INFO
	.align		4
.L_21:
        /*0008*/ 	.byte	0x04, 0x17
        /*000a*/ 	.short	(.L_23 - .L_22)
.L_22:
        /*000c*/ 	.word	0x00000000
        /*0010*/ 	.short	0x0000
        /*0012*/ 	.short	0x0070
        /*0014*/ 	.byte	0x00, 0xf0, 0x01, 0x10


	//----- nvinfo : EIATTR_SPARSE_MMA_MASK
	.align		4
.L_23:
        /*0018*/ 	.byte	0x03, 0x50
        /*001a*/ 	.short	0x0000


	//----- nvinfo : EIATTR_MAXREG_COUNT
	.align		4
        /*001c*/ 	.byte	0x03, 0x1b
        /*001e*/ 	.short	0x00a8


	//----- nvinfo : EIATTR_NUM_BARRIERS
	.align		4
        /*0020*/ 	.byte	0x02, 0x4c
        /*0022*/ 	.byte	0x01
	.zero		1


	//----- nvinfo : EIATTR_EXTERNS
	.align		4
        /*0024*/ 	.byte	0x04, 0x0f
        /*0026*/ 	.short	(.L_25 - .L_24)


	//   ....[0]....
	.align		4
.L_24:
        /*0028*/ 	.word	index@(__assertfail)


	//----- nvinfo : EIATTR_MERCURY_ISA_VERSION
	.align		4
.L_25:
        /*002c*/ 	.byte	0x03, 0x5f
        /*002e*/ 	.short	0x0101


	//----- nvinfo : EIATTR_INT_WARP_WIDE_INSTR_OFFSETS
	.align		4
        /*0030*/ 	.byte	0x04, 0x31
        /*0032*/ 	.short	(.L_27 - .L_26)


	//   ....[0]....
.L_26:
        /*0034*/ 	.word	0x000006b0


	//   ....[1]....
        /*0038*/ 	.word	0x000006d0


	//   ....[2]....
        /*003c*/ 	.word	0x00000750


	//   ....[3]....
        /*0040*/ 	.word	0x00000760


	//   ....[4]....
        /*0044*/ 	.word	0x00000770


	//   ....[5]....
        /*0048*/ 	.word	0x00000790


	//   ....[6]....
        /*004c*/ 	.word	0x00000820


	//   ....[7]....
        /*0050*/ 	.word	0x00000840


	//----- nvinfo : EIATTR_COOP_GROUP_MASK_REGIDS
	.align		4
.L_27:
        /*0054*/ 	.byte	0x04, 0x29
        /*0056*/ 	.short	(.L_29 - .L_28)


	//   ....[0]....
.L_28:
        /*0058*/ 	.word	0xffffffff


	//   ....[1]....
        /*005c*/ 	.word	0xffffffff


	//   ....[2]....
        /*0060*/ 	.word	0xffffffff


	//   ....[3]....
        /*0064*/ 	.word	0xffffffff


	//   ....[4]....
        /*0068*/ 	.word	0xffffffff


	//   ....[5]....
        /*006c*/ 	.word	0xffffffff


	//----- nvinfo : EIATTR_COOP_GROUP_INSTR_OFFSETS
	.align		4
.L_29:
        /*0070*/ 	.byte	0x04, 0x28
        /*0072*/ 	.short	(.L_31 - .L_30)


	//   ....[0]....
.L_30:
        /*0074*/ 	.word	0x00000060


	//   ....[1]....
        /*0078*/ 	.word	0x00000070


	//   ....[2]....
        /*007c*/ 	.word	0x00000130


	//   ....[3]....
        /*0080*/ 	.word	0x00000590


	//   ....[4]....
        /*0084*/ 	.word	0x000005d0


	//   ....[5]....
        /*0088*/ 	.word	0x00000610


	//----- nvinfo : EIATTR_REG_RECONFIG
	.align		4
.L_31:
        /*008c*/ 	.byte	0x01, 0x54
	.zero		2


	//----- nvinfo : EIATTR_SYSCALL_OFFSETS
	.align		4
        /*0090*/ 	.byte	0x04, 0x46
        /*0092*/ 	.short	(.L_33 - .L_32)


	//   ....[0]....
.L_32:
        /*0094*/ 	.word	0x000019a0


	//----- nvinfo : EIATTR_MBARRIER_INSTR_OFFSETS
	.align		4
.L_33:
        /*0098*/ 	.byte	0x04, 0x39
        /*009a*/ 	.short	(.L_35 - .L_34)


	//   ....[0]....
.L_34:
        /*009c*/ 	.word	0x00000250
        /*00a0*/ 	.word	0x000000ff
        /*00a4*/ 	.word	0x00000000
        /*00a8*/ 	.short	0x0100
        /*00aa*/ 	.byte	0x08
	.zero		1


	//   ....[1]....
        /*00ac*/ 	.word	0x00000260
        /*00b0*/ 	.word	0x000000ff
        /*00b4*/ 	.word	0x000000c8
        /*00b8*/ 	.short	0x0100
        /*00ba*/ 	.byte	0x08
	.zero		1


	//   ....[2]....
        /*00bc*/ 	.word	0x00000270
        /*00c0*/ 	.word	0x000000ff
        /*00c4*/ 	.word	0x00000008
        /*00c8*/ 	.short	0x0100
        /*00ca*/ 	.byte	0x08
	.zero		1


	//   ....[3]....
        /*00cc*/ 	.word	0x00000280
        /*00d0*/ 	.word	0x000000ff
        /*00d4*/ 	.word	0x000000d0
        /*00d8*/ 	.short	0x0100
        /*00da*/ 	.byte	0x08
	.zero		1


	//   ....[4]....
        /*00dc*/ 	.word	0x00000290
        /*00e0*/ 	.word	0x000000ff
        /*00e4*/ 	.word	0x00000010
        /*00e8*/ 	.short	0x0100
        /*00ea*/ 	.byte	0x08
	.zero		1


	//   ....[5]....
        /*00ec*/ 	.word	0x000002a0
        /*00f0*/ 	.word	0x000000ff
        /*00f4*/ 	.word	0x000000d8
        /*00f8*/ 	.short	0x0100
        /*00fa*/ 	.byte	0x08
	.zero		1


	//   ....[6]....
        /*00fc*/ 	.word	0x000002b0
        /*0100*/ 	.word	0x000000ff
        /*0104*/ 	.word	0x00000018
        /*0108*/ 	.short	0x0100
        /*010a*/ 	.byte	0x08
	.zero		1


	//   ....[7]....
        /*010c*/ 	.word	0x000002c0
        /*0110*/ 	.word	0x000000ff
        /*0114*/ 	.word	0x000000e0
        /*0118*/ 	.short	0x0100
        /*011a*/ 	.byte	0x08
	.zero		1


	//   ....[8]....
        /*011c*/ 	.word	0x000002d0
        /*0120*/ 	.word	0x000000ff
        /*0124*/ 	.word	0x00000020
        /*0128*/ 	.short	0x0100
        /*012a*/ 	.byte	0x08
	.zero		1


	//   ....[9]....
        /*012c*/ 	.word	0x000002e0
        /*0130*/ 	.word	0x000000ff
        /*0134*/ 	.word	0x000000e8
        /*0138*/ 	.short	0x0100
        /*013a*/ 	.byte	0x08
	.zero		1


	//   ....[10]....
        /*013c*/ 	.word	0x000002f0
        /*0140*/ 	.word	0x000000ff
        /*0144*/ 	.word	0x00000028
        /*0148*/ 	.short	0x0100
        /*014a*/ 	.byte	0x08
	.zero		1


	//   ....[11]....
        /*014c*/ 	.word	0x00000300
        /*0150*/ 	.word	0x000000ff
        /*0154*/ 	.word	0x000000f0
        /*0158*/ 	.short	0x0100
        /*015a*/ 	.byte	0x08
	.zero		1


	//   ....[12]....
        /*015c*/ 	.word	0x00000310
        /*0160*/ 	.word	0x000000ff
        /*0164*/ 	.word	0x00000030
        /*0168*/ 	.short	0x0100
        /*016a*/ 	.byte	0x08
	.zero		1


	//   ....[13]....
        /*016c*/ 	.word	0x00000320
        /*0170*/ 	.word	0x000000ff
        /*0174*/ 	.word	0x000000f8
        /*0178*/ 	.short	0x0100
        /*017a*/ 	.byte	0x08
	.zero		1


	//   ....[14]....
        /*017c*/ 	.word	0x00000330
        /*0180*/ 	.word	0x000000ff
        /*0184*/ 	.word	0x00000038
        /*0188*/ 	.short	0x0100
        /*018a*/ 	.byte	0x08
	.zero		1


	//   ....[15]....
        /*018c*/ 	.word	0x00000340
        /*0190*/ 	.word	0x000000ff
        /*0194*/ 	.word	0x00000100
        /*0198*/ 	.short	0x0100
        /*019a*/ 	.byte	0x08
	.zero		1


	//   ....[16]....
        /*019c*/ 	.word	0x00000350
        /*01a0*/ 	.word	0x000000ff
        /*01a4*/ 	.word	0x00000040
        /*01a8*/ 	.short	0x0100
        /*01aa*/ 	.byte	0x08
	.zero		1


	//   ....[17]....
        /*01ac*/ 	.word	0x00000360
        /*01b0*/ 	.word	0x000000ff
        /*01b4*/ 	.word	0x00000108
        /*01b8*/ 	.short	0x0100
        /*01ba*/ 	.byte	0x08
	.zero		1


	//   ....[18]....
        /*01bc*/ 	.word	0x00000370
        /*01c0*/ 	.word	0x000000ff
        /*01c4*/ 	.word	0x00000048
        /*01c8*/ 	.short	0x0100
        /*01ca*/ 	.byte	0x08
	.zero		1


	//   ....[19]....
        /*01cc*/ 	.word	0x00000380
        /*01d0*/ 	.word	0x000000ff
        /*01d4*/ 	.word	0x00000110
        /*01d8*/ 	.short	0x0100
        /*01da*/ 	.byte	0x08
	.zero		1


	//   ....[20]....
        /*01dc*/ 	.word	0x00000390
        /*01e0*/ 	.word	0x000000ff
        /*01e4*/ 	.word	0x00000050
        /*01e8*/ 	.short	0x0100
        /*01ea*/ 	.byte	0x08
	.zero		1


	//   ....[21]....
        /*01ec*/ 	.word	0x000003a0
        /*01f0*/ 	.word	0x000000ff
        /*01f4*/ 	.word	0x00000118
        /*01f8*/ 	.short	0x0100
        /*01fa*/ 	.byte	0x08
	.zero		1


	//   ....[22]....
        /*01fc*/ 	.word	0x000003b0
        /*0200*/ 	.word	0x000000ff
        /*0204*/ 	.word	0x00000058
        /*0208*/ 	.short	0x0100
        /*020a*/ 	.byte	0x08
	.zero		1


	//   ....[23]....
        /*020c*/ 	.word	0x000003c0
        /*0210*/ 	.word	0x000000ff
        /*0214*/ 	.word	0x00000120
        /*0218*/ 	.short	0x0100
        /*021a*/ 	.byte	0x08
	.zero		1


	//   ....[24]....
        /*021c*/ 	.word	0x000003d0
        /*0220*/ 	.word	0x000000ff
        /*0224*/ 	.word	0x00000060
        /*0228*/ 	.short	0x0100
        /*022a*/ 	.byte	0x08
	.zero		1


	//   ....[25]....
        /*022c*/ 	.word	0x000003e0
        /*0230*/ 	.word	0x000000ff
        /*0234*/ 	.word	0x00000128
        /*0238*/ 	.short	0x0100
        /*023a*/ 	.byte	0x08
	.zero		1


	//   ....[26]....
        /*023c*/ 	.word	0x000003f0
        /*0240*/ 	.word	0x000000ff
        /*0244*/ 	.word	0x00000068
        /*0248*/ 	.short	0x0100
        /*024a*/ 	.byte	0x08
	.zero		1


	//   ....[27]....
        /*024c*/ 	.word	0x00000400
        /*0250*/ 	.word	0x000000ff
        /*0254*/ 	.word	0x00000130
        /*0258*/ 	.short	0x0100
        /*025a*/ 	.byte	0x08
	.zero		1


	//   ....[28]....
        /*025c*/ 	.word	0x00000410
        /*0260*/ 	.word	0x000000ff
        /*0264*/ 	.word	0x00000070
        /*0268*/ 	.short	0x0100
        /*026a*/ 	.byte	0x08
	.zero		1


	//   ....[29]....
        /*026c*/ 	.word	0x00000420
        /*0270*/ 	.word	0x000000ff
        /*0274*/ 	.word	0x00000138
        /*0278*/ 	.short	0x0100
        /*027a*/ 	.byte	0x08
	.zero		1


	//   ....[30]....
        /*027c*/ 	.word	0x00000430
        /*0280*/ 	.word	0x000000ff
        /*0284*/ 	.word	0x00000078
        /*0288*/ 	.short	0x0100
        /*028a*/ 	.byte	0x08
	.zero		1


	//   ....[31]....
        /*028c*/ 	.word	0x00000440
        /*0290*/ 	.word	0x000000ff
        /*0294*/ 	.word	0x00000140
        /*0298*/ 	.short	0x0100
        /*029a*/ 	.byte	0x08
	.zero		1


	//   ....[32]....
        /*029c*/ 	.word	0x00000450
        /*02a0*/ 	.word	0x000000ff
        /*02a4*/ 	.word	0x00000080
        /*02a8*/ 	.short	0x0100
        /*02aa*/ 	.byte	0x08
	.zero		1


	//   ....[33]....
        /*02ac*/ 	.word	0x00000460
        /*02b0*/ 	.word	0x000000ff
        /*02b4*/ 	.word	0x00000148
        /*02b8*/ 	.short	0x0100
        /*02ba*/ 	.byte	0x08
	.zero		1


	//   ....[34]....
        /*02bc*/ 	.word	0x00000470
        /*02c0*/ 	.word	0x000000ff
        /*02c4*/ 	.word	0x00000088
        /*02c8*/ 	.short	0x0100
        /*02ca*/ 	.byte	0x08
	.zero		1


	//   ....[35]....
        /*02cc*/ 	.word	0x00000480
        /*02d0*/ 	.word	0x000000ff
        /*02d4*/ 	.word	0x00000150
        /*02d8*/ 	.short	0x0100
        /*02da*/ 	.byte	0x08
	.zero		1


	//   ....[36]....
        /*02dc*/ 	.word	0x00000490
        /*02e0*/ 	.word	0x000000ff
        /*02e4*/ 	.word	0x00000090
        /*02e8*/ 	.short	0x0100
        /*02ea*/ 	.byte	0x08
	.zero		1


	//   ....[37]....
        /*02ec*/ 	.word	0x000004a0
        /*02f0*/ 	.word	0x000000ff
        /*02f4*/ 	.word	0x00000158
        /*02f8*/ 	.short	0x0100
        /*02fa*/ 	.byte	0x08
	.zero		1


	//   ....[38]....
        /*02fc*/ 	.word	0x000004b0
        /*0300*/ 	.word	0x000000ff
        /*0304*/ 	.word	0x00000098
        /*0308*/ 	.short	0x0100
        /*030a*/ 	.byte	0x08
	.zero		1


	//   ....[39]....
        /*030c*/ 	.word	0x000004c0
        /*0310*/ 	.word	0x000000ff
        /*0314*/ 	.word	0x00000160
        /*0318*/ 	.short	0x0100
        /*031a*/ 	.byte	0x08
	.zero		1


	//   ....[40]....
        /*031c*/ 	.word	0x000004d0
        /*0320*/ 	.word	0x000000ff
        /*0324*/ 	.word	0x000000a0
        /*0328*/ 	.short	0x0100
        /*032a*/ 	.byte	0x08
	.zero		1


	//   ....[41]....
        /*032c*/ 	.word	0x000004e0
        /*0330*/ 	.word	0x000000ff
        /*0334*/ 	.word	0x00000168
        /*0338*/ 	.short	0x0100
        /*033a*/ 	.byte	0x08
	.zero		1


	//   ....[42]....
        /*033c*/ 	.word	0x000004f0
        /*0340*/ 	.word	0x000000ff
        /*0344*/ 	.word	0x000000a8
        /*0348*/ 	.short	0x0100
        /*034a*/ 	.byte	0x08
	.zero		1


	//   ....[43]....
        /*034c*/ 	.word	0x00000500
        /*0350*/ 	.word	0x000000ff
        /*0354*/ 	.word	0x00000170
        /*0358*/ 	.short	0x0100
        /*035a*/ 	.byte	0x08
	.zero		1


	//   ....[44]....
        /*035c*/ 	.word	0x00000510
        /*0360*/ 	.word	0x000000ff
        /*0364*/ 	.word	0x000000b0
        /*0368*/ 	.short	0x0100
        /*036a*/ 	.byte	0x08
	.zero		1


	//   ....[45]....
        /*036c*/ 	.word	0x00000520
        /*0370*/ 	.word	0x000000ff
        /*0374*/ 	.word	0x00000178
        /*0378*/ 	.short	0x0100
        /*037a*/ 	.byte	0x08
	.zero		1


	//   ....[46]....
        /*037c*/ 	.word	0x00000530
        /*0380*/ 	.word	0x000000ff
        /*0384*/ 	.word	0x000000b8
        /*0388*/ 	.short	0x0100
        /*038a*/ 	.byte	0x08
	.zero		1


	//   ....[47]....
        /*038c*/ 	.word	0x00000540
        /*0390*/ 	.word	0x000000ff
        /*0394*/ 	.word	0x00000180
        /*0398*/ 	.short	0x0100
        /*039a*/ 	.byte	0x08
	.zero		1


	//   ....[48]....
        /*039c*/ 	.word	0x00000550
        /*03a0*/ 	.word	0x000000ff
        /*03a4*/ 	.word	0x000000c0
        /*03a8*/ 	.short	0x0100
        /*03aa*/ 	.byte	0x08
	.zero		1


	//   ....[49]....
        /*03ac*/ 	.word	0x00000560
        /*03b0*/ 	.word	0x000000ff
        /*03b4*/ 	.word	0x00000188
        /*03b8*/ 	.short	0x0100
        /*03ba*/ 	.byte	0x08
	.zero		1


	//   ....[50]....
        /*03bc*/ 	.word	0x00000880
        /*03c0*/ 	.word	0x000000ff
        /*03c4*/ 	.word	0x000001c0
        /*03c8*/ 	.short	0x0100
        /*03ca*/ 	.byte	0x08
	.zero		1


	//   ....[51]....
        /*03cc*/ 	.word	0x000008f0
        /*03d0*/ 	.word	0x000000ff
        /*03d4*/ 	.word	0x000001c8
        /*03d8*/ 	.short	0x0100
        /*03da*/ 	.byte	0x08
	.zero		1


	//   ....[52]....
        /*03dc*/ 	.word	0x00000910
        /*03e0*/ 	.word	0x000000ff
        /*03e4*/ 	.word	0x000001a0
        /*03e8*/ 	.short	0x0100
        /*03ea*/ 	.byte	0x09
	.zero		1


	//   ....[53]....
        /*03ec*/ 	.word	0x00000920
        /*03f0*/ 	.word	0x000000ff
        /*03f4*/ 	.word	0x000001a8
        /*03f8*/ 	.short	0x0100
        /*03fa*/ 	.byte	0x09
	.zero		1


	//   ....[54]....
        /*03fc*/ 	.word	0x00000930
        /*0400*/ 	.word	0x000000ff
        /*0404*/ 	.word	0x000001b0
        /*0408*/ 	.short	0x0100
        /*040a*/ 	.byte	0x09
	.zero		1


	//   ....[55]....
        /*040c*/ 	.word	0x00000940
        /*0410*/ 	.word	0x000000ff
        /*0414*/ 	.word	0x000001b8
        /*0418*/ 	.short	0x0100
        /*041a*/ 	.byte	0x09
	.zero		1


	//   ....[56]....
        /*041c*/ 	.word	0x00001860
        /*0420*/ 	.word	0x000000ff
        /*0424*/ 	.word	0xfffffff8
        /*0428*/ 	.short	0x010a
        /*042a*/ 	.byte	0x2b
	.zero		1


	//   ....[57]....
        /*042c*/ 	.word	0x00001a20
        /*0430*/ 	.word	0x00000003
        /*0434*/ 	.word	0x00000000
        /*0438*/ 	.short	0x010a
        /*043a*/ 	.byte	0x3f
	.zero		1


	//   ....[58]....
        /*043c*/ 	.word	0x00001a60
        /*0440*/ 	.word	0x00000003
        /*0444*/ 	.word	0x00000000
        /*0448*/ 	.short	0x010a
        /*044a*/ 	.byte	0x3f
	.zero		1


	//   ....[59]....
        /*044c*/ 	.word	0x00001d60
        /*0450*/ 	.word	0x000000ff
        /*0454*/ 	.word	0x00000000
        /*0458*/ 	.short	0x010a
        /*045a*/ 	.byte	0x04
	.zero		1


	//   ....[60]....
        /*045c*/ 	.word	0x00001da0
        /*0460*/ 	.word	0x000000ff
        /*0464*/ 	.word	0x00000000
        /*0468*/ 	.short	0x010a
        /*046a*/ 	.byte	0x04
	.zero		1


	//   ....[61]....
        /*046c*/ 	.word	0x00002000
        /*0470*/ 	.word	0x000000ff
        /*0474*/ 	.word	0x00000000
        /*0478*/ 	.short	0x0101
        /*047a*/ 	.byte	0x04
	.zero		1


	//   ....[62]....
        /*047c*/ 	.word	0x00002100
        /*0480*/ 	.word	0x00000002
        /*0484*/ 	.word	0x00000000
        /*0488*/ 	.short	0x0101
        /*048a*/ 	.byte	0x30
	.zero		1


	//   ....[63]....
        /*048c*/ 	.word	0x000021d0
        /*0490*/ 	.word	0x000000ff
        /*0494*/ 	.word	0x00000000
        /*0498*/ 	.short	0x0101
        /*049a*/ 	.byte	0x06
	.zero		1


	//   ....[64]....
        /*049c*/ 	.word	0x00002240
        /*04a0*/ 	.word	0x000000ff
        /*04a4*/ 	.word	0x00000008
        /*04a8*/ 	.short	0x010a
        /*04aa*/ 	.byte	0x2b
	.zero		1


	//   ....[65]....
        /*04ac*/ 	.word	0x00002a30
        /*04b0*/ 	.word	0x00000000
        /*04b4*/ 	.word	0x00000000
        /*04b8*/ 	.short	0x0101
        /*04ba*/ 	.byte	0x30
	.zero		1


	//   ....[66]....
        /*04bc*/ 	.word	0x000032f0
        /*04c0*/ 	.word	0x0000000b
        /*04c4*/ 	.word	0x000000c8
        /*04c8*/ 	.short	0x010a
        /*04ca*/ 	.byte	0x3f
	.zero		1


	//   ....[67]....
        /*04cc*/ 	.word	0x00003690
        /*04d0*/ 	.word	0x00000004
        /*04d4*/ 	.word	0x000001c8
        /*04d8*/ 	.short	0x0101
        /*04da*/ 	.byte	0x3f
	.zero		1


	//   ....[68]....
        /*04dc*/ 	.word	0x00003de0
        /*04e0*/ 	.word	0x00000007
        /*04e4*/ 	.word	0x00000000
        /*04e8*/ 	.short	0x010a
        /*04ea*/ 	.byte	0x3f
	.zero		1


	//   ....[69]....
        /*04ec*/ 	.word	0x00003e60
        /*04f0*/ 	.word	0x00000009
        /*04f4*/ 	.word	0x00000000
        /*04f8*/ 	.short	0x010a
        /*04fa*/ 	.byte	0x3f
	.zero		1


	//   ....[70]....
        /*04fc*/ 	.word	0x00003ef0
        /*0500*/ 	.word	0x00000006
        /*0504*/ 	.word	0x00000000
        /*0508*/ 	.short	0x010a
        /*050a*/ 	.byte	0x3f
	.zero		1


	//   ....[71]....
        /*050c*/ 	.word	0x00003f80
        /*0510*/ 	.word	0x00000009
        /*0514*/ 	.word	0x00000000
        /*0518*/ 	.short	0x010a
        /*051a*/ 	.byte	0x3f
	.zero		1


	//   ....[72]....
        /*051c*/ 	.word	0x00004010
        /*0520*/ 	.word	0x00000006
        /*0524*/ 	.word	0x00000000
        /*0528*/ 	.short	0x010a
        /*052a*/ 	.byte	0x3f
	.zero		1


	//   ....[73]....
        /*052c*/ 	.word	0x000040a0
        /*0530*/ 	.word	0x00000009
        /*0534*/ 	.word	0x00000000
        /*0538*/ 	.short	0x010a
        /*053a*/ 	.byte	0x3f
	.zero		1


	//   ....[74]....
        /*053c*/ 	.word	0x00004130
        /*0540*/ 	.word	0x00000006
        /*0544*/ 	.word	0x00000000
        /*0548*/ 	.short	0x010a
        /*054a*/ 	.byte	0x3f
	.zero		1


	//   ....[75]....
        /*054c*/ 	.word	0x000041c0
        /*0550*/ 	.word	0x00000009
        /*0554*/ 	.word	0x00000000
        /*0558*/ 	.short	0x010a
        /*055a*/ 	.byte	0x3f
	.zero		1


	//   ....[76]....
        /*055c*/ 	.word	0x00004250
        /*0560*/ 	.word	0x00000006
        /*0564*/ 	.word	0x00000000
        /*0568*/ 	.short	0x010a
        /*056a*/ 	.byte	0x3f
	.zero		1


	//   ....[77]....
        /*056c*/ 	.word	0x000042e0
        /*0570*/ 	.word	0x00000009
        /*0574*/ 	.word	0x00000000
        /*0578*/ 	.short	0x010a
        /*057a*/ 	.byte	0x3f
	.zero		1


	//   ....[78]....
        /*057c*/ 	.word	0x00004370
        /*0580*/ 	.word	0x00000006
        /*0584*/ 	.word	0x00000000
        /*0588*/ 	.short	0x010a
        /*058a*/ 	.byte	0x3f
	.zero		1


	//   ....[79]....
        /*058c*/ 	.word	0x00004400
        /*0590*/ 	.word	0x00000009
        /*0594*/ 	.word	0x00000000
        /*0598*/ 	.short	0x010a
        /*059a*/ 	.byte	0x3f
	.zero		1


	//   ....[80]....
        /*059c*/ 	.word	0x00004490
        /*05a0*/ 	.word	0x00000006
        /*05a4*/ 	.word	0x00000000
        /*05a8*/ 	.short	0x010a
        /*05aa*/ 	.byte	0x3f
	.zero		1


	//   ....[81]....
        /*05ac*/ 	.word	0x00004520
        /*05b0*/ 	.word	0x00000009
        /*05b4*/ 	.word	0x00000000
        /*05b8*/ 	.short	0x010a
        /*05ba*/ 	.byte	0x3f
	.zero		1


	//   ....[82]....
        /*05bc*/ 	.word	0x000045b0
        /*05c0*/ 	.word	0x00000006
        /*05c4*/ 	.word	0x00000000
        /*05c8*/ 	.short	0x010a
        /*05ca*/ 	.byte	0x3f
	.zero		1


	//   ....[83]....
        /*05cc*/ 	.word	0x00004640
        /*05d0*/ 	.word	0x00000009
        /*05d4*/ 	.word	0x00000000
        /*05d8*/ 	.short	0x010a
        /*05da*/ 	.byte	0x3f
	.zero		1


	//   ....[84]....
        /*05dc*/ 	.word	0x000046d0
        /*05e0*/ 	.word	0x00000006
        /*05e4*/ 	.word	0x00000000
        /*05e8*/ 	.short	0x010a
        /*05ea*/ 	.byte	0x3f
	.zero		1


	//   ....[85]....
        /*05ec*/ 	.word	0x00004760
        /*05f0*/ 	.word	0x00000009
        /*05f4*/ 	.word	0x00000000
        /*05f8*/ 	.short	0x010a
        /*05fa*/ 	.byte	0x3f
	.zero		1


	//   ....[86]....
        /*05fc*/ 	.word	0x000047f0
        /*0600*/ 	.word	0x00000006
        /*0604*/ 	.word	0x00000000
        /*0608*/ 	.short	0x010a
        /*060a*/ 	.byte	0x3f
	.zero		1


	//   ....[87]....
        /*060c*/ 	.word	0x00004880
        /*0610*/ 	.word	0x00000009
        /*0614*/ 	.word	0x00000000
        /*0618*/ 	.short	0x010a
        /*061a*/ 	.byte	0x3f
	.zero		1


	//   ....[88]....
        /*061c*/ 	.word	0x00004910
        /*0620*/ 	.word	0x00000006
        /*0624*/ 	.word	0x00000000
        /*0628*/ 	.short	0x010a
        /*062a*/ 	.byte	0x3f
	.zero		1


	//   ....[89]....
        /*062c*/ 	.word	0x000049a0
        /*0630*/ 	.word	0x00000009
        /*0634*/ 	.word	0x00000000
        /*0638*/ 	.short	0x010a
        /*063a*/ 	.byte	0x3f
	.zero		1


	//   ....[90]....
        /*063c*/ 	.word	0x00004a30
        /*0640*/ 	.word	0x00000006
        /*0644*/ 	.word	0x00000000
        /*0648*/ 	.short	0x010a
        /*064a*/ 	.byte	0x3f
	.zero		1


	//   ....[91]....
        /*064c*/ 	.word	0x00004ac0
        /*0650*/ 	.word	0x00000009
        /*0654*/ 	.word	0x00000000
        /*0658*/ 	.short	0x010a
        /*065a*/ 	.byte	0x3f
	.zero		1


	//   ....[92]....
        /*065c*/ 	.word	0x00004b50
        /*0660*/ 	.word	0x00000003
        /*0664*/ 	.word	0x00000000
        /*0668*/ 	.short	0x010a
        /*066a*/ 	.byte	0x3f
	.zero		1


	//   ....[93]....
        /*066c*/ 	.word	0x00004bc0
        /*0670*/ 	.word	0x00000003
        /*0674*/ 	.word	0xfffffff8
        /*0678*/ 	.short	0x010a
        /*067a*/ 	.byte	0x3f
	.zero		1


	//   ....[94]....
        /*067c*/ 	.word	0x00004c10
        /*0680*/ 	.word	0x00000003
        /*0684*/ 	.word	0x00000000
        /*0688*/ 	.short	0x010a
        /*068a*/ 	.byte	0x3f
	.zero		1


	//   ....[95]....
        /*068c*/ 	.word	0x00004c70
        /*0690*/ 	.word	0x00000003
        /*0694*/ 	.word	0x00000000
        /*0698*/ 	.short	0x010a
        /*069a*/ 	.byte	0x3f
	.zero		1


	//   ....[96]....
        /*069c*/ 	.word	0x00004cd0
        /*06a0*/ 	.word	0x00000003
        /*06a4*/ 	.word	0x00000008
        /*06a8*/ 	.short	0x010a
        /*06aa*/ 	.byte	0x3f
	.zero		1


	//   ....[97]....
        /*06ac*/ 	.word	0x00004da0
        /*06b0*/ 	.word	0x0000000b
        /*06b4*/ 	.word	0x000000c8
        /*06b8*/ 	.short	0x010a
        /*06ba*/ 	.byte	0x3f
	.zero		1


	//   ....[98]....
        /*06bc*/ 	.word	0x00004e70
        /*06c0*/ 	.word	0x00000007
        /*06c4*/ 	.word	0x00000000
        /*06c8*/ 	.short	0x010a
        /*06ca*/ 	.byte	0x3f
	.zero		1


	//   ....[99]....
        /*06cc*/ 	.word	0x00004ec0
        /*06d0*/ 	.word	0x00000009
        /*06d4*/ 	.word	0x00000000
        /*06d8*/ 	.short	0x010a
        /*06da*/ 	.byte	0x3f
	.zero		1


	//   ....[100]....
        /*06dc*/ 	.word	0x00004f10
        /*06e0*/ 	.word	0x00000006
        /*06e4*/ 	.word	0x00000000
        /*06e8*/ 	.short	0x010a
        /*06ea*/ 	.byte	0x3f
	.zero		1


	//   ....[101]....
        /*06ec*/ 	.word	0x00004f60
        /*06f0*/ 	.word	0x00000009
        /*06f4*/ 	.word	0x00000000
        /*06f8*/ 	.short	0x010a
        /*06fa*/ 	.byte	0x3f
	.zero		1


	//   ....[102]....
        /*06fc*/ 	.word	0x00004fb0
        /*0700*/ 	.word	0x00000006
        /*0704*/ 	.word	0x00000000
        /*0708*/ 	.short	0x010a
        /*070a*/ 	.byte	0x3f
	.zero		1


	//   ....[103]....
        /*070c*/ 	.word	0x00005000
        /*0710*/ 	.word	0x00000009
        /*0714*/ 	.word	0x00000000
        /*0718*/ 	.short	0x010a
        /*071a*/ 	.byte	0x3f
	.zero		1


	//   ....[104]....
        /*071c*/ 	.word	0x00005050
        /*0720*/ 	.word	0x00000006
        /*0724*/ 	.word	0x00000000
        /*0728*/ 	.short	0x010a
        /*072a*/ 	.byte	0x3f
	.zero		1


	//   ....[105]....
        /*072c*/ 	.word	0x000050a0
        /*0730*/ 	.word	0x00000009
        /*0734*/ 	.word	0x00000000
        /*0738*/ 	.short	0x010a
        /*073a*/ 	.byte	0x3f
	.zero		1


	//   ....[106]....
        /*073c*/ 	.word	0x000050f0
        /*0740*/ 	.word	0x00000006
        /*0744*/ 	.word	0x00000000
        /*0748*/ 	.short	0x010a
        /*074a*/ 	.byte	0x3f
	.zero		1


	//   ....[107]....
        /*074c*/ 	.word	0x00005140
        /*0750*/ 	.word	0x00000009
        /*0754*/ 	.word	0x00000000
        /*0758*/ 	.short	0x010a
        /*075a*/ 	.byte	0x3f
	.zero		1


	//   ....[108]....
        /*075c*/ 	.word	0x00005190
        /*0760*/ 	.word	0x00000006
        /*0764*/ 	.word	0x00000000
        /*0768*/ 	.short	0x010a
        /*076a*/ 	.byte	0x3f
	.zero		1


	//   ....[109]....
        /*076c*/ 	.word	0x000051e0
        /*0770*/ 	.word	0x00000009
        /*0774*/ 	.word	0x00000000
        /*0778*/ 	.short	0x010a
        /*077a*/ 	.byte	0x3f
	.zero		1


	//   ....[110]....
        /*077c*/ 	.word	0x00005230
        /*0780*/ 	.word	0x00000006
        /*0784*/ 	.word	0x00000000
        /*0788*/ 	.short	0x010a
        /*078a*/ 	.byte	0x3f
	.zero		1


	//   ....[111]....
        /*078c*/ 	.word	0x00005280
        /*0790*/ 	.word	0x00000009
        /*0794*/ 	.word	0x00000000
        /*0798*/ 	.short	0x010a
        /*079a*/ 	.byte	0x3f
	.zero		1


	//   ....[112]....
        /*079c*/ 	.word	0x000052d0
        /*07a0*/ 	.word	0x00000006
        /*07a4*/ 	.word	0x00000000
        /*07a8*/ 	.short	0x010a
        /*07aa*/ 	.byte	0x3f
	.zero		1


	//   ....[113]....
        /*07ac*/ 	.word	0x00005320
        /*07b0*/ 	.word	0x00000009
        /*07b4*/ 	.word	0x00000000
        /*07b8*/ 	.short	0x010a
        /*07ba*/ 	.byte	0x3f
	.zero		1


	//   ....[114]....
        /*07bc*/ 	.word	0x00005370
        /*07c0*/ 	.word	0x00000006
        /*07c4*/ 	.word	0x00000000
        /*07c8*/ 	.short	0x010a
        /*07ca*/ 	.byte	0x3f
	.zero		1


	//   ....[115]....
        /*07cc*/ 	.word	0x000053c0
        /*07d0*/ 	.word	0x00000009
        /*07d4*/ 	.word	0x00000000
        /*07d8*/ 	.short	0x010a
        /*07da*/ 	.byte	0x3f
	.zero		1


	//   ....[116]....
        /*07dc*/ 	.word	0x00005410
        /*07e0*/ 	.word	0x00000006
        /*07e4*/ 	.word	0x00000000
        /*07e8*/ 	.short	0x010a
        /*07ea*/ 	.byte	0x3f
	.zero		1


	//   ....[117]....
        /*07ec*/ 	.word	0x00005460
        /*07f0*/ 	.word	0x00000009
        /*07f4*/ 	.word	0x00000000
        /*07f8*/ 	.short	0x010a
        /*07fa*/ 	.byte	0x3f
	.zero		1


	//   ....[118]....
        /*07fc*/ 	.word	0x000054b0
        /*0800*/ 	.word	0x00000006
        /*0804*/ 	.word	0x00000000
        /*0808*/ 	.short	0x010a
        /*080a*/ 	.byte	0x3f
	.zero		1


	//   ....[119]....
        /*080c*/ 	.word	0x00005500
        /*0810*/ 	.word	0x00000009
        /*0814*/ 	.word	0x00000000
        /*0818*/ 	.short	0x010a
        /*081a*/ 	.byte	0x3f
	.zero		1


	//   ....[120]....
        /*081c*/ 	.word	0x00005550
        /*0820*/ 	.word	0x00000006
        /*0824*/ 	.word	0x00000000
        /*0828*/ 	.short	0x010a
        /*082a*/ 	.byte	0x3f
	.zero		1


	//   ....[121]....
        /*082c*/ 	.word	0x000055a0
        /*0830*/ 	.word	0x00000009
        /*0834*/ 	.word	0x00000000
        /*0838*/ 	.short	0x010a
        /*083a*/ 	.byte	0x3f
	.zero		1


	//----- nvinfo : EIATTR_NUM_MBARRIERS
	.align		4
.L_35:
        /*083c*/ 	.byte	0x03, 0x38
        /*083e*/ 	.short	0x0038


	//----- nvinfo : EIATTR_EXIT_INSTR_OFFSETS
	.align		4
        /*0840*/ 	.byte	0x04, 0x1c
        /*0842*/ 	.short	(.L_37 - .L_36)


	//   ....[0]....
.L_36:
        /*0844*/ 	.word	0x00001470


	//   ....[1]....
        /*0848*/ 	.word	0x000014d0


	//   ....[2]....
        /*084c*/ 	.word	0x00003020


	//   ....[3]....
        /*0850*/ 	.word	0x00003050


	//   ....[4]....
        /*0854*/ 	.word	0x00004ba0


	//----- nvinfo : EIATTR_MAX_THREADS
	.align		4
.L_37:
        /*0858*/ 	.byte	0x04, 0x05
        /*085a*/ 	.short	(.L_39 - .L_38)
.L_38:
        /*085c*/ 	.word	0x00000180
        /*0860*/ 	.word	0x00000001
        /*0864*/ 	.word	0x00000001


	//----- nvinfo : EIATTR_CRS_STACK_SIZE
	.align		4
.L_39:
        /*0868*/ 	.byte	0x04, 0x1e
        /*086a*/ 	.short	(.L_41 - .L_40)
.L_40:
        /*086c*/ 	.word	0x00000000


	//----- nvinfo : EIATTR_CBANK_PARAM_SIZE
	.align		4
.L_41:
        /*0870*/ 	.byte	0x03, 0x19
        /*0872*/ 	.short	0x0470


	//----- nvinfo : EIATTR_PARAM_CBANK
	.align		4
        /*0874*/ 	.byte	0x04, 0x0a
        /*0876*/ 	.short	(.L_43 - .L_42)
	.align		4
.L_42:
        /*0878*/ 	.word	index@(.nv.constant0._ZN7cutlass13device_kernelINS_4gemm6kernel13GemmUniversalIN4cute5tupleIJiiiiEEENS1_10collective13CollectiveMmaINS1_34MainloopSm90TmaGmmaWarpSpecializedILi25ENS5_IJNS4_1CILi1EEESB_SB_EEENS1_32KernelTmaWarpSpecializedPingpongEEENS5_IJNSA_ILi64EEENSA_ILi8EEENSA_ILi128EEEEEEaNS5_IJlSB_lEEEaSJ_NS4_8TiledMMAINS4_8MMA_AtomIJNS4_4SM904GMMA25MMA_64x8x32_S32S8S8_SS_TNEEEENS4_6LayoutISC_NS5_IJNSA_ILi0EEESR_SR_EEEEENS5_IJNS4_10UnderscoreESU_SU_EEEEENS4_13SM90_TMA_LOADENS4_14ComposedLayoutINS4_7SwizzleILi3ELi4ELi3EEENS4_18smem_ptr_flag_bitsILi8EEENSQ_INS5_IJSG_SH_EEENS5_IJSH_SB_EEEEEEEvNS4_8identityESX_S16_vS17_EENS_8epilogue10collective6detail29Sm90TmaWarpSpecializedAdapterINS1A_15DefaultEpilogueIaSJ_SJ_NS19_6thread17LinearCombinationIaLi1EiiLNS1E_9ScaleType4KindE0ELNS_15FloatRoundStyleE2EaEENS1_15EpilogueDefaultEEEEEvvEEEEvNT_6ParamsE)
        /*087c*/ 	.short	0x0210
        /*087e*/ 	.short	0x0470


	//----- nvinfo : EIATTR_SW_WAR
	.align		4
.L_43:
        /*0880*/ 	.byte	0x04, 0x36
        /*0882*/ 	.short	(.L_45 - .L_44)
.L_44:
        /*0884*/ 	.word	0x00000008
.L_45:


//--------------------- .nv.callgraph             --------------------------
	.section	.nv.callgraph,"",@"SHT_CUDA_CALLGRAPH"
	.align	4
	.sectionentsize	8
	.align		4
        /*0000*/ 	.word	0x00000000
	.align		4
        /*0004*/ 	.word	0xffffffff
	.align		4
        /*0008*/ 	.word	index@(_ZN7cutlass13device_kernelINS_4gemm6kernel13GemmUniversalIN4cute5tupleIJiiiiEEENS1_10collective13CollectiveMmaINS1_34MainloopSm90TmaGmmaWarpSpecializedILi25ENS5_IJNS4_1CILi1EEESB_SB_EEENS1_32KernelTmaWarpSpecializedPingpongEEENS5_IJNSA_ILi64EEENSA_ILi8EEENSA_ILi128EEEEEEaNS5_IJlSB_lEEEaSJ_NS4_8TiledMMAINS4_8MMA_AtomIJNS4_4SM904GMMA25MMA_64x8x32_S32S8S8_SS_TNEEEENS4_6LayoutISC_NS5_IJNSA_ILi0EEESR_SR_EEEEENS5_IJNS4_10UnderscoreESU_SU_EEEEENS4_13SM90_TMA_LOADENS4_14ComposedLayoutINS4_7SwizzleILi3ELi4ELi3EEENS4_18smem_ptr_flag_bitsILi8EEENSQ_INS5_IJSG_SH_EEENS5_IJSH_SB_EEEEEEEvNS4_8identityESX_S16_vS17_EENS_8epilogue10collective6detail29Sm90TmaWarpSpecializedAdapterINS1A_15DefaultEpilogueIaSJ_SJ_NS19_6thread17LinearCombinationIaLi1EiiLNS1E_9ScaleType4KindE0ELNS_15FloatRoundStyleE2EaEENS1_15EpilogueDefaultEEEEEvvEEEEvNT_6ParamsE)
	.align		4
        /*000c*/ 	.word	index@(__assertfail)
	.align		4
        /*0010*/ 	.word	0x00000000
	.align		4
        /*0014*/ 	.word	0xfffffffe
	.align		4
        /*0018*/ 	.word	0x00000000
	.align		4
        /*001c*/ 	.word	0xfffffffd
	.align		4
        /*0020*/ 	.word	0x00000000
	.align		4
        /*0024*/ 	.word	0xfffffffc


//--------------------- .nv.constant4             --------------------------
	.section	.nv.constant4,"a",@progbits
	.align	8
	.align		8
.nv.constant4:
        /*0000*/ 	.dword	__assertfail
	.align		8
        /*0008*/ 	.dword	__unnamed_1
	.align		8
        /*0010*/ 	.dword	_ZN39_INTERNAL_2fd8092c_4_k_cu_934f080c_85324cuda3std3__45__cpo5beginE
	.align		8
        /*0018*/ 	.dword	_ZN39_INTERNAL_2fd8092c_4_k_cu_934f080c_85324cuda3std3__45__cpo3endE
	.align		8
        /*0020*/ 	.dword	_ZN39_INTERNAL_2fd8092c_4_k_cu_934f080c_85324cuda3std3__45__cpo6cbeginE
	.align		8
        /*0028*/ 	.dword	_ZN39_INTERNAL_2fd8092c_4_k_cu_934f080c_85324cuda3std3__45__cpo4cendE
	.align		8
        /*0030*/ 	.dword	_ZN39_INTERNAL_2fd8092c_4_k_cu_934f080c_85324cuda3std3__441_GLOBAL__N__2fd8092c_4_k_cu_934f080c_85326ignoreE
	.align		8
        /*0038*/ 	.dword	_ZN39_INTERNAL_2fd8092c_4_k_cu_934f080c_85324cuda3std3__419piecewise_constructE
	.align		8
        /*0040*/ 	.dword	_ZN39_INTERNAL_2fd8092c_4_k_cu_934f080c_85324cuda3std3__48in_placeE
	.align		8
        /*0048*/ 	.dword	_ZN39_INTERNAL_2fd8092c_4_k_cu_934f080c_85324cuda3std6ranges3__45__cpo4swapE
	.align		8
        /*0050*/ 	.dword	_ZN39_INTERNAL_2fd8092c_4_k_cu_934f080c_85324cuda3std6ranges3__45__cpo9iter_moveE
	.align		8
        /*0058*/ 	.dword	_ZN39_INTERNAL_2fd8092c_4_k_cu_934f080c_85324cute7productE
	.align		8
        /*0060*/ 	.dword	_ZN39_INTERNAL_2fd8092c_4_k_cu_934f080c_85324cute1_E
	.align		8
        /*0068*/ 	.dword	$str$22
	.align		8
        /*0070*/ 	.dword	$str$23


//--------------------- .text._ZN7cutlass13device_kernelINS_4gemm6kernel13GemmUniversalIN4cute5tupleIJiiiiEEENS1_10collective13CollectiveMmaINS1_34MainloopSm90TmaGmmaWarpSpecializedILi25ENS5_IJNS4_1CILi1EEESB_SB_EEENS1_32KernelTmaWarpSpecializedPingpongEEENS5_IJNSA_ILi64EEENSA_ILi8EEENSA_ILi128EEEEEEaNS5_IJlSB_lEEEaSJ_NS4_8TiledMMAINS4_8MMA_AtomIJNS4_4SM904GMMA25MMA_64x8x32_S32S8S8_SS_TNEEEENS4_6LayoutISC_NS5_IJNSA_ILi0EEESR_SR_EEEEENS5_IJNS4_10UnderscoreESU_SU_EEEEENS4_13SM90_TMA_LOADENS4_14ComposedLayoutINS4_7SwizzleILi3ELi4ELi3EEENS4_18smem_ptr_flag_bitsILi8EEENSQ_INS5_IJSG_SH_EEENS5_IJSH_SB_EEEEEEEvNS4_8identityESX_S16_vS17_EENS_8epilogue10collective6detail29Sm90TmaWarpSpecializedAdapterINS1A_15DefaultEpilogueIaSJ_SJ_NS19_6thread17LinearCombinationIaLi1EiiLNS1E_9ScaleType4KindE0ELNS_15FloatRoundStyleE2EaEENS1_15EpilogueDefaultEEEEEvvEEEEvNT_6ParamsE --------------------------
	.section	.text._ZN7cutlass13device_kernelINS_4gemm6kernel13GemmUniversalIN4cute5tupleIJiiiiEEENS1_10collective13CollectiveMmaINS1_34MainloopSm90TmaGmmaWarpSpecializedILi25ENS5_IJNS4_1CILi1EEESB_SB_EEENS1_32KernelTmaWarpSpecializedPingpongEEENS5_IJNSA_ILi64EEENSA_ILi8EEENSA_ILi128EEEEEEaNS5_IJlSB_lEEEaSJ_NS4_8TiledMMAINS4_8MMA_AtomIJNS4_4SM904GMMA25MMA_64x8x32_S32S8S8_SS_TNEEEENS4_6LayoutISC_NS5_IJNSA_ILi0EEESR_SR_EEEEENS5_IJNS4_10UnderscoreESU_SU_EEEEENS4_13SM90_TMA_LOADENS4_14ComposedLayoutINS4_7SwizzleILi3ELi4ELi3EEENS4_18smem_ptr_flag_bitsILi8EEENSQ_INS5_IJSG_SH_EEENS5_IJSH_SB_EEEEEEEvNS4_8identityESX_S16_vS17_EENS_8epilogue10collective6detail29Sm90TmaWarpSpecializedAdapterINS1A_15DefaultEpilogueIaSJ_SJ_NS19_6thread17LinearCombinationIaLi1EiiLNS1E_9ScaleType4KindE0ELNS_15FloatRoundStyleE2EaEENS1_15EpilogueDefaultEEEEEvvEEEEvNT_6ParamsE,"ax",@progbits
	.align	128
.text._ZN7cutlass13device_kernelINS_4gemm6kernel13GemmUniversalIN4cute5tupleIJiiiiEEENS1_10collective13CollectiveMmaINS1_34MainloopSm90TmaGmmaWarpSpecializedILi25ENS5_IJNS4_1CILi1EEESB_SB_EEENS1_32KernelTmaWarpSpecializedPingpongEEENS5_IJNSA_ILi64EEENSA_ILi8EEENSA_ILi128EEEEEEaNS5_IJlSB_lEEEaSJ_NS4_8TiledMMAINS4_8MMA_AtomIJNS4_4SM904GMMA25MMA_64x8x32_S32S8S8_SS_TNEEEENS4_6LayoutISC_NS5_IJNSA_ILi0EEESR_SR_EEEEENS5_IJNS4_10UnderscoreESU_SU_EEEEENS4_13SM90_TMA_LOADENS4_14ComposedLayoutINS4_7SwizzleILi3ELi4ELi3EEENS4_18smem_ptr_flag_bitsILi8EEENSQ_INS5_IJSG_SH_EEENS5_IJSH_SB_EEEEEEEvNS4_8identityESX_S16_vS17_EENS_8epilogue10collective6detail29Sm90TmaWarpSpecializedAdapterINS1A_15DefaultEpilogueIaSJ_SJ_NS19_6thread17LinearCombinationIaLi1EiiLNS1E_9ScaleType4KindE0ELNS_15FloatRoundStyleE2EaEENS1_15EpilogueDefaultEEEEEvvEEEEvNT_6ParamsE:
        .type           _ZN7cutlass13device_kernelINS_4gemm6kernel13GemmUniversalIN4cute5tupleIJiiiiEEENS1_10collective13CollectiveMmaINS1_34MainloopSm90TmaGmmaWarpSpecializedILi25ENS5_IJNS4_1CILi1EEESB_SB_EEENS1_32KernelTmaWarpSpecializedPingpongEEENS5_IJNSA_ILi64EEENSA_ILi8EEENSA_ILi128EEEEEEaNS5_IJlSB_lEEEaSJ_NS4_8TiledMMAINS4_8MMA_AtomIJNS4_4SM904GMMA25MMA_64x8x32_S32S8S8_SS_TNEEEENS4_6LayoutISC_NS5_IJNSA_ILi0EEESR_SR_EEEEENS5_IJNS4_10UnderscoreESU_SU_EEEEENS4_13SM90_TMA_LOADENS4_14ComposedLayoutINS4_7SwizzleILi3ELi4ELi3EEENS4_18smem_ptr_flag_bitsILi8EEENSQ_INS5_IJSG_SH_EEENS5_IJSH_SB_EEEEEEEvNS4_8identityESX_S16_vS17_EENS_8epilogue10collective6detail29Sm90TmaWarpSpecializedAdapterINS1A_15DefaultEpilogueIaSJ_SJ_NS19_6thread17LinearCombinationIaLi1EiiLNS1E_9ScaleType4KindE0ELNS_15FloatRoundStyleE2EaEENS1_15EpilogueDefaultEEEEEvvEEEEvNT_6ParamsE,@function
        .size           _ZN7cutlass13device_kernelINS_4gemm6kernel13GemmUniversalIN4cute5tupleIJiiiiEEENS1_10collective13CollectiveMmaINS1_34MainloopSm90TmaGmmaWarpSpecializedILi25ENS5_IJNS4_1CILi1EEESB_SB_EEENS1_32KernelTmaWarpSpecializedPingpongEEENS5_IJNSA_ILi64EEENSA_ILi8EEENSA_ILi128EEEEEEaNS5_IJlSB_lEEEaSJ_NS4_8TiledMMAINS4_8MMA_AtomIJNS4_4SM904GMMA25MMA_64x8x32_S32S8S8_SS_TNEEEENS4_6LayoutISC_NS5_IJNSA_ILi0EEESR_SR_EEEEENS5_IJNS4_10UnderscoreESU_SU_EEEEENS4_13SM90_TMA_LOADENS4_14ComposedLayoutINS4_7SwizzleILi3ELi4ELi3EEENS4_18smem_ptr_flag_bitsILi8EEENSQ_INS5_IJSG_SH_EEENS5_IJSH_SB_EEEEEEEvNS4_8identityESX_S16_vS17_EENS_8epilogue10collective6detail29Sm90TmaWarpSpecializedAdapterINS1A_15DefaultEpilogueIaSJ_SJ_NS19_6thread17LinearCombinationIaLi1EiiLNS1E_9ScaleType4KindE0ELNS_15FloatRoundStyleE2EaEENS1_15EpilogueDefaultEEEEEvvEEEEvNT_6ParamsE,(.L_x_124 - _ZN7cutlass13device_kernelINS_4gemm6kernel13GemmUniversalIN4cute5tupleIJiiiiEEENS1_10collective13CollectiveMmaINS1_34MainloopSm90TmaGmmaWarpSpecializedILi25ENS5_IJNS4_1CILi1EEESB_SB_EEENS1_32KernelTmaWarpSpecializedPingpongEEENS5_IJNSA_ILi64EEENSA_ILi8EEENSA_ILi128EEEEEEaNS5_IJlSB_lEEEaSJ_NS4_8TiledMMAINS4_8MMA_AtomIJNS4_4SM904GMMA25MMA_64x8x32_S32S8S8_SS_TNEEEENS4_6LayoutISC_NS5_IJNSA_ILi0EEESR_SR_EEEEENS5_IJNS4_10UnderscoreESU_SU_EEEEENS4_13SM90_TMA_LOADENS4_14ComposedLayoutINS4_7SwizzleILi3ELi4ELi3EEENS4_18smem_ptr_flag_bitsILi8EEENSQ_INS5_IJSG_SH_EEENS5_IJSH_SB_EEEEEEEvNS4_8identityESX_S16_vS17_EENS_8epilogue10collective6detail29Sm90TmaWarpSpecializedAdapterINS1A_15DefaultEpilogueIaSJ_SJ_NS19_6thread17LinearCombinationIaLi1EiiLNS1E_9ScaleType4KindE0ELNS_15FloatRoundStyleE2EaEENS1_15EpilogueDefaultEEEEEvvEEEEvNT_6ParamsE)
        .other          _ZN7cutlass13device_kernelINS_4gemm6kernel13GemmUniversalIN4cute5tupleIJiiiiEEENS1_10collective13CollectiveMmaINS1_34MainloopSm90TmaGmmaWarpSpecializedILi25ENS5_IJNS4_1CILi1EEESB_SB_EEENS1_32KernelTmaWarpSpecializedPingpongEEENS5_IJNSA_ILi64EEENSA_ILi8EEENSA_ILi128EEEEEEaNS5_IJlSB_lEEEaSJ_NS4_8TiledMMAINS4_8MMA_AtomIJNS4_4SM904GMMA25MMA_64x8x32_S32S8S8_SS_TNEEEENS4_6LayoutISC_NS5_IJNSA_ILi0EEESR_SR_EEEEENS5_IJNS4_10UnderscoreESU_SU_EEEEENS4_13SM90_TMA_LOADENS4_14ComposedLayoutINS4_7SwizzleILi3ELi4ELi3EEENS4_18smem_ptr_flag_bitsILi8EEENSQ_INS5_IJSG_SH_EEENS5_IJSH_SB_EEEEEEEvNS4_8identityESX_S16_vS17_EENS_8epilogue10collective6detail29Sm90TmaWarpSpecializedAdapterINS1A_15DefaultEpilogueIaSJ_SJ_NS19_6thread17LinearCombinationIaLi1EiiLNS1E_9ScaleType4KindE0ELNS_15FloatRoundStyleE2EaEENS1_15EpilogueDefaultEEEEEvvEEEEvNT_6ParamsE,@"STO_CUDA_ENTRY STV_DEFAULT"
_ZN7cutlass13device_kernelINS_4gemm6kernel13GemmUniversalIN4cute5tupleIJiiiiEEENS1_10collective13CollectiveMmaINS1_34MainloopSm90TmaGmmaWarpSpecializedILi25ENS5_IJNS4_1CILi1EEESB_SB_EEENS1_32KernelTmaWarpSpecializedPingpongEEENS5_IJNSA_ILi64EEENSA_ILi8EEENSA_ILi128EEEEEEaNS5_IJlSB_lEEEaSJ_NS4_8TiledMMAINS4_8MMA_AtomIJNS4_4SM904GMMA25MMA_64x8x32_S32S8S8_SS_TNEEEENS4_6LayoutISC_NS5_IJNSA_ILi0EEESR_SR_EEEEENS5_IJNS4_10UnderscoreESU_SU_EEEEENS4_13SM90_TMA_LOADENS4_14ComposedLayoutINS4_7SwizzleILi3ELi4ELi3EEENS4_18smem_ptr_flag_bitsILi8EEENSQ_INS5_IJSG_SH_EEENS5_IJSH_SB_EEEEEEEvNS4_8identityESX_S16_vS17_EENS_8epilogue10collective6detail29Sm90TmaWarpSpecializedAdapterINS1A_15DefaultEpilogueIaSJ_SJ_NS19_6thread17LinearCombinationIaLi1EiiLNS1E_9ScaleType4KindE0ELNS_15FloatRoundStyleE2EaEENS1_15EpilogueDefaultEEEEEvvEEEEvNT_6ParamsE:
[----:B------:R-:W0:Y:S01]  /*0000*/  LDC R1, c[0x0][0x28] ;  /* 0x00000a00ff017b82 */ /* 0x000e220000000800 */
[----:B------:R-:W1:Y:S01]  /*0010*/  S2R R3, SR_TID.X ;  /* 0x0000000000037919 */ /* 0x000e620000002100 */
[----:B------:R-:W-:Y:S01]  /*0020*/  ELECT P0, URZ, PT ;  /* 0x00000000003f782f */ /* 0x000fe20003800000 */
[----:B------:R-:W-:Y:S01]  /*0030*/  BSSY B0, `(.L_x_0) ;  /* 0x000000f000007945 */ /* 0x000fe20003800000 */
[--C-:B-1----:R-:W-:Y:S02]  /*0040*/  SHF.R.U32.HI R0, RZ, 0x5, R3.reuse ;  /* 0x00000005ff007819 */ /* 0x102fe40000011603 */
[----:B------:R-:W-:-:S03]  /*0050*/  SHF.R.U32.HI R4, RZ, 0x7, R3 ;  /* 0x00000007ff047819 */ /* 0x000fc60000011603 */
[----:B------:R-:W1:Y:S04]  /*0060*/  SHFL.IDX PT, R2, R0, RZ, 0x1f ;  /* 0x00001fff00027589 */ /* 0x000e6800000e0000 */
[----:B------:R2:W3:Y:S01]  /*0070*/  SHFL.IDX PT, R6, R4, RZ, 0x1f ;  /* 0x00001fff04067589 */ /* 0x0004e200000e0000 */
[----:B-1----:R-:W-:-:S13]  /*0080*/  ISETP.NE.OR P0, PT, R2, RZ, !P0 ;  /* 0x000000ff0200720c */ /* 0x002fda0004705670 */
[----:B0-23--:R-:W-:Y:S05]  /*0090*/  @P0 BRA `(.L_x_1) ;  /* 0x0000000000200947 */ /* 0x00dfea0003800000 */
[----:B------:R-:W-:Y:S02]  /*00a0*/  ULDC.64 UR4, c[0x0][0x198] ;  /* 0x0000660000047ab9 */ /* 0x000fe40000000a00 */
[----:B------:R-:W-:Y:S02]  /*00b0*/  UIADD3 UR6, UP0, UR4, 0xf0, URZ ;  /* 0x000000f004067890 */ /* 0x000fe4000ff1e03f */
[----:B------:R-:W-:Y:S02]  /*00c0*/  UIADD3 UR4, UP1, UR4, 0x1f0, URZ ;  /* 0x000001f004047890 */ /* 0x000fe4000ff3e03f */
[----:B------:R-:W-:Y:S02]  /*00d0*/  UIADD3.X UR7, URZ, UR5, URZ, UP0, !UPT ;  /* 0x000000053f077290 */ /* 0x000fe400087fe43f */
[----:B------:R-:W-:-:S07]  /*00e0*/  UIADD3.X UR5, URZ, UR5, URZ, UP1, !UPT ;  /* 0x000000053f057290 */ /* 0x000fce0008ffe43f */
[----:B------:R0:W-:Y:S02]  /*00f0*/  UTMACCTL.PF [UR6] ;  /* 0x00000000060079b9 */ /* 0x0001e40008040000 */
[----:B------:R0:W-:Y:S02]  /*0100*/  UTMACCTL.PF [UR4] ;  /* 0x00000000040079b9 */ /* 0x0001e40008040000 */
[----:B0-----:R-:W-:Y:S01]  /*0110*/  NOP ;  /* 0x0000000000007918 */ /* 0x001fe20000000000 */
.L_x_1:
[----:B------:R-:W-:Y:S05]  /*0120*/  BSYNC B0 ;  /* 0x0000000000007941 */ /* 0x000fea0003800000 */
.L_x_0:
[----:B------:R-:W0:Y:S02]  /*0130*/  SHFL.IDX PT, R5, R0, RZ, 0x1f ;  /* 0x00001fff00057589 */ /* 0x000e2400000e0000 */
[----:B0-----:R-:W-:-:S13]  /*0140*/  ISETP.NE.AND P0, PT, R5, RZ, PT ;  /* 0x000000ff0500720c */ /* 0x001fda0003f05270 */
[----:B------:R-:W-:Y:S05]  /*0150*/  @P0 BRA `(.L_x_2) ;  /* 0x00000004000c0947 */ /* 0x000fea0003800000 */
[----:B------:R-:W-:Y:S01]  /*0160*/  ELECT P0, URZ, PT ;  /* 0x00000000003f782f */ /* 0x000fe20003800000 */
[----:B------:R-:W-:-:S12]  /*0170*/  BSSY B0, `(.L_x_2) ;  /* 0x0000041000007945 */ /* 0x000fd80003800000 */
[----:B------:R-:W-:Y:S05]  /*0180*/  @!P0 BRA `(.L_x_3) ;  /* 0x0000000000fc8947 */ /* 0x000fea0003800000 */
[----:B------:R-:W0:Y:S01]  /*0190*/  S2UR UR8, SR_CgaCtaId ;  /* 0x00000000000879c3 */ /* 0x000e220000008800 */
[----:B------:R-:W-:Y:S01]  /*01a0*/  UMOV UR4, 0x400 ;  /* 0x0000040000047882 */ /* 0x000fe20000000000 */
[----:B------:R-:W-:Y:S01]  /*01b0*/  UMOV UR5, 0x1 ;  /* 0x0000000100057882 */ /* 0x000fe20000000000 */
[----:B------:R-:W-:Y:S02]  /*01c0*/  UMOV UR6, 0x80 ;  /* 0x0000008000067882 */ /* 0x000fe40000000000 */
[----:B------:R-:W-:-:S04]  /*01d0*/  UIADD3 UR6, -UR6, 0x100000, URZ ;  /* 0x0010000006067890 */ /* 0x000fc8000fffe13f */
[----:B------:R-:W-:Y:S02]  /*01e0*/  USHF.L.U32 UR7, UR6, 0xb, URZ ;  /* 0x0000000b06077899 */ /* 0x000fe4000800063f */
[----:B------:R-:W-:Y:S02]  /*01f0*/  USHF.L.U32 UR6, UR6, 0x1, URZ ;  /* 0x0000000106067899 */ /* 0x000fe4000800063f */
[----:B0-----:R-:W-:Y:S02]  /*0200*/  ULEA UR8, UR8, UR4, 0x18 ;  /* 0x0000000408087291 */ /* 0x001fe4000f8ec03f */
[----:B------:R-:W-:-:S04]  /*0210*/  UIADD3 UR4, -UR5, 0x100000, URZ ;  /* 0x0010000005047890 */ /* 0x000fc8000fffe13f */
[----:B------:R-:W-:Y:S02]  /*0220*/  USHF.L.U32 UR5, UR4, 0xb, URZ ;  /* 0x0000000b04057899 */ /* 0x000fe4000800063f */
[----:B------:R-:W-:Y:S01]  /*0230*/  USHF.L.U32 UR4, UR4, 0x1, URZ ;  /* 0x0000000104047899 */ /* 0x000fe2000800063f */
[----:B------:R-:W0:Y:S11]  /*0240*/  FENCE.VIEW.ASYNC.S ;  /* 0x00000000000073c6 */ /* 0x000e360000000000 */
[----:B0-----:R0:W1:Y:S01]  /*0250*/  SYNCS.EXCH.64 URZ, [UR8], UR4 ;  /* 0x00000004083f75b2 */ /* 0x0010620008000100 */
[----:B------:R0:W2:Y:S01]  /*0260*/  SYNCS.EXCH.64 URZ, [UR8+0xc8], UR6 ;  /* 0x0000c806083f75b2 */ /* 0x0000a20008000100 */
[----:B------:R0:W3:Y:S01]  /*0270*/  SYNCS.EXCH.64 URZ, [UR8+0x8], UR4 ;  /* 0x00000804083f75b2 */ /* 0x0000e20008000100 */
[----:B------:R0:W4:Y:S01]  /*0280*/  SYNCS.EXCH.64 URZ, [UR8+0xd0], UR6 ;  /* 0x0000d006083f75b2 */ /* 0x0001220008000100 */
[----:B------:R0:W0:Y:S01]  /*0290*/  SYNCS.EXCH.64 URZ, [UR8+0x10], UR4 ;  /* 0x00001004083f75b2 */ /* 0x0000220008000100 */
        /* <DEDUP_REMOVED lines=45> */
[----:B-1234-:R-:W-:Y:S01]  /*0570*/  NOP ;  /* 0x0000000000007918 */ /* 0x01efe20000000000 */
.L_x_3:
[----:B0-----:R-:W-:Y:S05]  /*0580*/  BSYNC B0 ;  /* 0x0000000000007941 */ /* 0x001fea0003800000 */
.L_x_2:
[----:B------:R-:W0:Y:S01]  /*0590*/  SHFL.IDX PT, R7, R0, RZ, 0x1f ;  /* 0x00001fff00077589 */ /* 0x000e2200000e0000 */
[----:B------:R-:W-:Y:S01]  /*05a0*/  ELECT P0, URZ, PT ;  /* 0x00000000003f782f */ /* 0x000fe20003800000 */
[----:B------:R-:W-:Y:S01]  /*05b0*/  NOP ;  /* 0x0000000000007918 */ /* 0x000fe20000000000 */
[----:B------:R-:W-:Y:S01]  /*05c0*/  ELECT P1, URZ, PT ;  /* 0x00000000003f782f */ /* 0x000fe20003820000 */
[----:B------:R-:W1:Y:S01]  /*05d0*/  SHFL.IDX PT, R5, R0, RZ, 0x1f ;  /* 0x00001fff00057589 */ /* 0x000e6200000e0000 */
[----:B------:R-:W-:Y:S01]  /*05e0*/  UMOV UR4, 0x20 ;  /* 0x0000002000047882 */ /* 0x000fe20000000000 */
[----:B------:R-:W-:Y:S01]  /*05f0*/  UMOV UR11, 0x80 ;  /* 0x00000080000b7882 */ /* 0x000fe20000000000 */
[----:B------:R-:W-:Y:S01]  /*0600*/  NOP ;  /* 0x0000000000007918 */ /* 0x000fe20000000000 */
[----:B------:R-:W2:Y:S01]  /*0610*/  SHFL.IDX PT, R4, R4, RZ, 0x1f ;  /* 0x00001fff04047589 */ /* 0x000ea200000e0000 */
[C---:B------:R-:W-:Y:S01]  /*0620*/  VIADD R37, R6.reuse, 0xffffffff ;  /* 0xffffffff06257836 */ /* 0x040fe20000000000 */
[----:B------:R-:W-:Y:S01]  /*0630*/  ULDC.64 UR36, c[0x0][0x208] ;  /* 0x0000820000247ab9 */ /* 0x000fe20000000a00 */
[----:B------:R-:W-:-:S03]  /*0640*/  ISETP.NE.AND P2, PT, R6, RZ, PT ;  /* 0x000000ff0600720c */ /* 0x000fc60003f45270 */
[----:B------:R-:W-:Y:S02]  /*0650*/  ISETP.GE.U32.AND P3, PT, R37, 0x2, PT ;  /* 0x000000022500780c */ /* 0x000fe40003f66070 */
[----:B0-----:R-:W-:Y:S02]  /*0660*/  ISETP.NE.OR P0, PT, R7, RZ, !P0 ;  /* 0x000000ff0700720c */ /* 0x001fe40004705670 */
[----:B-1----:R-:W-:Y:S02]  /*0670*/  ISETP.NE.OR P1, PT, R5, RZ, !P1 ;  /* 0x000000ff0500720c */ /* 0x002fe40004f25670 */
[----:B------:R-:W-:Y:S02]  /*0680*/  SHF.R.S32.HI R5, RZ, 0x1f, R2 ;  /* 0x0000001fff057819 */ /* 0x000fe40000011402 */
[----:B--2---:R-:W-:Y:S02]  /*0690*/  R2UR UR43, R4 ;  /* 0x00000000042b72ca */ /* 0x004fe400000e0000 */
[----:B------:R-:W-:-:S05]  /*06a0*/  LEA.HI R5, R5, R2, RZ, 0x2 ;  /* 0x0000000205057211 */ /* 0x000fca00078f10ff */
[----:B------:R-:W-:Y:S01]  /*06b0*/  VOTEU.ALL UP0, P0 ;  /* 0x00000000003f7886 */ /* 0x000fe20000000000 */
[----:B------:R-:W-:Y:S01]  /*06c0*/  LOP3.LUT R5, R5, 0xfffffffc, RZ, 0xc0, !PT ;  /* 0xfffffffc05057812 */ /* 0x000fe200078ec0ff */
[----:B------:R-:W-:-:S03]  /*06d0*/  VOTEU.ALL UP1, P1 ;  /* 0x00000000003f7886 */ /* 0x000fc60000820000 */
[----:B------:R-:W0:Y:S01]  /*06e0*/  @!UP0 S2UR UR7, SR_CgaCtaId ;  /* 0x00000000000789c3 */ /* 0x000e220000008800 */
[----:B------:R-:W-:Y:S01]  /*06f0*/  @!UP0 UMOV UR6, 0x400 ;  /* 0x0000040000068882 */ /* 0x000fe20000000000 */
[----:B------:R-:W-:-:S04]  /*0700*/  @!UP0 UIADD3 UR4, -UR4, 0x100000, URZ ;  /* 0x0010000004048890 */ /* 0x000fc8000fffe13f */
[----:B------:R-:W-:Y:S02]  /*0710*/  @!UP0 USHF.L.U32 UR5, UR4, 0xb, URZ ;  /* 0x0000000b04058899 */ /* 0x000fe4000800063f */
[----:B------:R-:W-:Y:S01]  /*0720*/  @!UP0 USHF.L.U32 UR4, UR4, 0x1, URZ ;  /* 0x0000000104048899 */ /* 0x000fe2000800063f */
[----:B------:R-:W-:Y:S01]  /*0730*/  IMAD.IADD R0, R2, 0x1, -R5 ;  /* 0x0000000102007824 */ /* 0x000fe200078e0a05 */
[----:B------:R-:W-:Y:S01]  /*0740*/  @!UP1 UMOV UR9, 0x400 ;  /* 0x0000040000099882 */ /* 0x000fe20000000000 */
[----:B------:R-:W-:Y:S01]  /*0750*/  VOTEU.ALL UP2, P1 ;  /* 0x00000000003f7886 */ /* 0x000fe20000840000 */
[----:B------:R-:W-:Y:S01]  /*0760*/  VOTEU.ALL UP3, P1 ;  /* 0x00000000003f7886 */ /* 0x000fe20000860000 */
[----:B------:R-:W-:Y:S01]  /*0770*/  VOTEU.ALL UP4, P1 ;  /* 0x00000000003f7886 */ /* 0x000fe20000880000 */
[----:B------:R-:W1:Y:S01]  /*0780*/  @!UP1 S2UR UR10, SR_CgaCtaId ;  /* 0x00000000000a99c3 */ /* 0x000e620000008800 */
[----:B------:R-:W-:Y:S01]  /*0790*/  VOTEU.ALL UP5, P1 ;  /* 0x00000000003f7886 */ /* 0x000fe200008a0000 */
[----:B------:R-:W-:-:S04]  /*07a0*/  SHF.R.S32.HI R2, RZ, 0x1f, R3 ;  /* 0x0000001fff027819 */ /* 0x000fc80000011403 */
[----:B------:R-:W-:-:S04]  /*07b0*/  LEA.HI R2, R2, R3, RZ, 0x7 ;  /* 0x0000000302027211 */ /* 0x000fc800078f38ff */
[----:B------:R-:W-:-:S05]  /*07c0*/  LOP3.LUT R2, R2, 0xffffff80, RZ, 0xc0, !PT ;  /* 0xffffff8002027812 */ /* 0x000fca00078ec0ff */
[----:B------:R-:W-:Y:S01]  /*07d0*/  IMAD.IADD R2, R3, 0x1, -R2 ;  /* 0x0000000103027824 */ /* 0x000fe200078e0a02 */
[----:B0-----:R-:W-:Y:S02]  /*07e0*/  @!UP0 ULEA UR8, UR7, UR6, 0x18 ;  /* 0x0000000607088291 */ /* 0x001fe4000f8ec03f */
[----:B------:R-:W-:-:S04]  /*07f0*/  @!UP1 UIADD3 UR6, -UR11, 0x100000, URZ ;  /* 0x001000000b069890 */ /* 0x000fc8000fffe13f */
[----:B------:R-:W-:Y:S02]  /*0800*/  @!UP1 USHF.L.U32 UR7, UR6, 0xb, URZ ;  /* 0x0000000b06079899 */ /* 0x000fe4000800063f */
[----:B------:R-:W-:Y:S01]  /*0810*/  @!UP1 USHF.L.U32 UR6, UR6, 0x1, URZ ;  /* 0x0000000106069899 */ /* 0x000fe2000800063f */
[----:B------:R-:W-:Y:S01]  /*0820*/  VOTEU.ALL UP0, P0 ;  /* 0x00000000003f7886 */ /* 0x000fe20000000000 */
[----:B-1----:R-:W-:Y:S01]  /*0830*/  @!UP1 ULEA UR9, UR10, UR9, 0x18 ;  /* 0x000000090a099291 */ /* 0x002fe2000f8ec03f */
[----:B------:R-:W-:Y:S02]  /*0840*/  VOTEU.ALL UP1, P0 ;  /* 0x00000000003f7886 */ /* 0x000fe40000020000 */
[----:B------:R-:W-:Y:S01]  /*0850*/  ULDC.64 UR10, c[0x0][0x598] ;  /* 0x00016600000a7ab9 */ /* 0x000fe20000000a00 */
[----:B------:R-:W-:Y:S01]  /*0860*/  ISETP.NE.AND P0, PT, R0, 0x3, PT ;  /* 0x000000030000780c */ /* 0x000fe20003f05270 */
[----:B------:R-:W0:Y:S02]  /*0870*/  FENCE.VIEW.ASYNC.S ;  /* 0x00000000000073c6 */ /* 0x000e240000000000 */
[----:B0-----:R0:W1:Y:S01]  /*0880*/  @!UP0 SYNCS.EXCH.64 URZ, [UR8+0x1c0], UR4 ;  /* 0x0001c004083f85b2 */ /* 0x0010620008000100 */
[----:B------:R-:W-:-:S02]  /*0890*/  ISETP.NE.U32.AND P1, PT, RZ, UR10, PT ;  /* 0x0000000aff007c0c */ /* 0x000fc4000bf25070 */
[----:B------:R-:W-:Y:S02]  /*08a0*/  ISETP.EQ.OR P0, PT, R0, RZ, !P0 ;  /* 0x000000ff0000720c */ /* 0x000fe40004702670 */
[----:B------:R-:W-:Y:S02]  /*08b0*/  ISETP.NE.AND.EX P1, PT, RZ, UR11, PT, P1 ;  /* 0x0000000bff007c0c */ /* 0x000fe4000bf25310 */
[----:B------:R-:W-:-:S04]  /*08c0*/  ISETP.EQ.AND P0, PT, R6, RZ, P0 ;  /* 0x000000ff0600720c */ /* 0x000fc80000702270 */
[----:B------:R-:W-:-:S04]  /*08d0*/  SEL R18, RZ, 0x1, !P0 ;  /* 0x00000001ff127807 */ /* 0x000fc80004000000 */
[----:B------:R-:W-:Y:S01]  /*08e0*/  SEL R18, R18, 0x2, P3 ;  /* 0x0000000212127807 */ /* 0x000fe20001800000 */
[----:B------:R0:W1:Y:S01]  /*08f0*/  @!UP1 SYNCS.EXCH.64 URZ, [UR8+0x1c8], UR4 ;  /* 0x0001c804083f95b2 */ /* 0x0000620008000100 */
[----:B------:R-:W-:Y:S01]  /*0900*/  NOP ;  /* 0x0000000000007918 */ /* 0x000fe20000000000 */
[----:B------:R0:W1:Y:S01]  /*0910*/  @!UP2 SYNCS.EXCH.64 URZ, [UR9+0x1a0], UR6 ;  /* 0x0001a006093fa5b2 */ /* 0x0000620008000100 */
[----:B------:R0:W1:Y:S01]  /*0920*/  @!UP3 SYNCS.EXCH.64 URZ, [UR9+0x1a8], UR6 ;  /* 0x0001a806093fb5b2 */ /* 0x0000620008000100 */
[----:B------:R0:W1:Y:S01]  /*0930*/  @!UP4 SYNCS.EXCH.64 URZ, [UR9+0x1b0], UR6 ;  /* 0x0001b006093fc5b2 */ /* 0x0000620008000100 */
[----:B------:R0:W1:Y:S01]  /*0940*/  @!UP5 SYNCS.EXCH.64 URZ, [UR9+0x1b8], UR6 ;  /* 0x0001b806093fd5b2 */ /* 0x0000620008000100 */
[----:B------:R-:W-:Y:S01]  /*0950*/  NOP ;  /* 0x0000000000007918 */ /* 0x000fe20000000000 */
[----:B-1----:R-:W-:Y:S06]  /*0960*/  BAR.SYNC.DEFER_BLOCKING 0x0 ;  /* 0x0000000000007b1d */ /* 0x002fec0000010000 */
[----:B0-----:R-:W-:Y:S05]  /*0970*/  @!P1 BRA `(.L_x_4) ;  /* 0x00000000001c9947 */ /* 0x001fea0003800000 */
[----:B------:R-:W0:Y:S02]  /*0980*/  LDC.64 R4, c[0x0][0x598] ;  /* 0x00016600ff047b82 */ /* 0x000e240000000a00 */
[----:B0-----:R-:W2:Y:S02]  /*0990*/  LDG.E.64 R4, desc[UR36][R4.64] ;  /* 0x0000002404047981 */ /* 0x001ea4000c1e1b00 */
[----:B--2---:R-:W-:-:S04]  /*09a0*/  ISETP.NE.U32.AND P0, PT, R4, RZ, PT ;  /* 0x000000ff0400720c */ /* 0x004fc80003f05070 */
[----:B------:R-:W-:-:S13]  /*09b0*/  ISETP.NE.AND.EX P0, PT, R5, RZ, PT, P0 ;  /* 0x000000ff0500720c */ /* 0x000fda0003f05300 */
[----:B------:R-:W-:Y:S05]  /*09c0*/  @!P0 BRA `(.L_x_4) ;  /* 0x0000000000088947 */ /* 0x000fea0003800000 */
[----:B------:R1:W5:Y:S01]  /*09d0*/  LD.E R27, desc[UR36][R4.64] ;  /* 0x00000024041b7980 */ /* 0x000362000c101900 */
[----:B------:R-:W-:Y:S05]  /*09e0*/  BRA `(.L_x_5) ;  /* 0x0000000000247947 */ /* 0x000fea0003800000 */
.L_x_4:
[----:B------:R-:W-:Y:S02]  /*09f0*/  ULDC.64 UR4, c[0x0][0x588] ;  /* 0x0001620000047ab9 */ /* 0x000fe40000000a00 */
[----:B------:R-:W-:-:S04]  /*0a00*/  ISETP.NE.U32.AND P0, PT, RZ, UR4, PT ;  /* 0x00000004ff007c0c */ /* 0x000fc8000bf05070 */
[----:B------:R-:W-:-:S13]  /*0a10*/  ISETP.NE.AND.EX P0, PT, RZ, UR5, PT, P0 ;  /* 0x00000005ff007c0c */ /* 0x000fda000bf05300 */
[----:B------:R-:W-:Y:S05]  /*0a20*/  @!P0 BRA `(.L_x_6) ;  /* 0x00000000000c8947 */ /* 0x000fea0003800000 */
[----:B------:R-:W0:Y:S02]  /*0a30*/  LDC.64 R4, c[0x0][0x588] ;  /* 0x00016200ff047b82 */ /* 0x000e240000000a00 */
[----:B0-----:R0:W5:Y:S01]  /*0a40*/  LDG.E R27, desc[UR36][R4.64] ;  /* 0x00000024041b7981 */ /* 0x001162000c1e1900 */
[----:B------:R-:W-:Y:S05]  /*0a50*/  BRA `(.L_x_5) ;  /* 0x0000000000087947 */ /* 0x000fea0003800000 */
.L_x_6:
[----:B------:R-:W-:Y:S02]  /*0a60*/  ULDC UR4, c[0x0][0x580] ;  /* 0x0001600000047ab9 */ /* 0x000fe40000000800 */
[----:B------:R-:W-:-:S07]  /*0a70*/  IMAD.U32 R27, RZ, RZ, UR4 ;  /* 0x00000004ff1b7e24 */ /* 0x000fce000f8e00ff */
.L_x_5:
[----:B------:R-:W-:Y:S02]  /*0a80*/  ULDC.64 UR4, c[0x0][0x5a0] ;  /* 0x0001680000047ab9 */ /* 0x000fe40000000a00 */
[----:B------:R-:W-:-:S04]  /*0a90*/  ISETP.NE.U32.AND P0, PT, RZ, UR4, PT ;  /* 0x00000004ff007c0c */ /* 0x000fc8000bf05070 */
[----:B------:R-:W-:-:S13]  /*0aa0*/  ISETP.NE.AND.EX P0, PT, RZ, UR5, PT, P0 ;  /* 0x00000005ff007c0c */ /* 0x000fda000bf05300 */
[----:B------:R-:W-:Y:S05]  /*0ab0*/  @!P0 BRA `(.L_x_7) ;  /* 0x00000000001c8947 */ /* 0x000fea0003800000 */
[----:B01----:R-:W0:Y:S02]  /*0ac0*/  LDC.64 R4, c[0x0][0x5a0] ;  /* 0x00016800ff047b82 */ /* 0x003e240000000a00 */
[----:B0-----:R-:W2:Y:S02]  /*0ad0*/  LDG.E.64 R4, desc[UR36][R4.64] ;  /* 0x0000002404047981 */ /* 0x001ea4000c1e1b00 */
[----:B--2---:R-:W-:-:S04]  /*0ae0*/  ISETP.NE.U32.AND P0, PT, R4, RZ, PT ;  /* 0x000000ff0400720c */ /* 0x004fc80003f05070 */
[----:B------:R-:W-:-:S13]  /*0af0*/  ISETP.NE.AND.EX P0, PT, R5, RZ, PT, P0 ;  /* 0x000000ff0500720c */ /* 0x000fda0003f05300 */
[----:B------:R-:W-:Y:S05]  /*0b00*/  @!P0 BRA `(.L_x_7) ;  /* 0x0000000000088947 */ /* 0x000fea0003800000 */
[----:B------:R3:W5:Y:S01]  /*0b10*/  LD.E R28, desc[UR36][R4.64] ;  /* 0x00000024041c7980 */ /* 0x000762000c101900 */
[----:B------:R-:W-:Y:S05]  /*0b20*/  BRA `(.L_x_8) ;  /* 0x0000000000247947 */ /* 0x000fea0003800000 */
.L_x_7:
[----:B------:R-:W-:Y:S02]  /*0b30*/  ULDC.64 UR4, c[0x0][0x590] ;  /* 0x0001640000047ab9 */ /* 0x000fe40000000a00 */
[----:B------:R-:W-:-:S04]  /*0b40*/  ISETP.NE.U32.AND P0, PT, RZ, UR4, PT ;  /* 0x00000004ff007c0c */ /* 0x000fc8000bf05070 */
[----:B------:R-:W-:-:S13]  /*0b50*/  ISETP.NE.AND.EX P0, PT, RZ, UR5, PT, P0 ;  /* 0x00000005ff007c0c */ /* 0x000fda000bf05300 */
[----:B------:R-:W-:Y:S05]  /*0b60*/  @!P0 BRA `(.L_x_9) ;  /* 0x00000000000c8947 */ /* 0x000fea0003800000 */
[----:B------:R-:W2:Y:S02]  /*0b70*/  LDC.64 R28, c[0x0][0x590] ;  /* 0x00016400ff1c7b82 */ /* 0x000ea40000000a00 */
[----:B--2---:R2:W5:Y:S01]  /*0b80*/  LDG.E R28, desc[UR36][R28.64] ;  /* 0x000000241c1c7981 */ /* 0x004562000c1e1900 */
[----:B------:R-:W-:Y:S05]  /*0b90*/  BRA `(.L_x_8) ;  /* 0x0000000000087947 */ /* 0x000fea0003800000 */
.L_x_9:
[----:B------:R-:W-:Y:S02]  /*0ba0*/  ULDC UR4, c[0x0][0x584] ;  /* 0x0001610000047ab9 */ /* 0x000fe40000000800 */
[----:B------:R-:W-:-:S07]  /*0bb0*/  IMAD.U32 R28, RZ, RZ, UR4 ;  /* 0x00000004ff1c7e24 */ /* 0x000fce000f8e00ff */
.L_x_8:
[----:B------:R-:W4:Y:S01]  /*0bc0*/  LDC R23, c[0x0][0x65c] ;  /* 0x00019700ff177b82 */ /* 0x000f220000000800 */
[----:B------:R-:W2:Y:S01]  /*0bd0*/  S2R R14, SR_CTAID.Y ;  /* 0x00000000000e7919 */ /* 0x000ea20000002600 */
[----:B------:R-:W-:Y:S01]  /*0be0*/  ULDC UR6, c[0x0][0x28c] ;  /* 0x0000a30000067ab9 */ /* 0x000fe20000000800 */
[----:B------:R-:W-:Y:S01]  /*0bf0*/  ISETP.NE.AND P0, PT, R6, 0x2, PT ;  /* 0x000000020600780c */ /* 0x000fe20003f05270 */
[----:B------:R-:W-:Y:S01]  /*0c00*/  UIADD3 UR6, UR6, 0x7f, URZ ;  /* 0x0000007f06067890 */ /* 0x000fe2000fffe03f */
[----:B01-3--:R-:W0:Y:S01]  /*0c10*/  S2R R4, SR_CTAID.X ;  /* 0x0000000000047919 */ /* 0x00be220000002500 */
[----:B------:R-:W-:Y:S01]  /*0c20*/  UMOV UR38, URZ ;  /* 0x0000003f00267c82 */ /* 0x000fe20008000000 */
[----:B------:R-:W-:Y:S01]  /*0c30*/  UMOV UR39, URZ ;  /* 0x0000003f00277c82 */ /* 0x000fe20008000000 */
[----:B------:R-:W-:Y:S01]  /*0c40*/  USHF.R.S32.HI UR7, URZ, 0x1f, UR6 ;  /* 0x0000001f3f077899 */ /* 0x000fe20008011406 */
[----:B------:R-:W-:-:S03]  /*0c50*/  ULDC.64 UR8, c[0x0][0x650] ;  /* 0x0001940000087ab9 */ /* 0x000fc60000000a00 */
[----:B------:R-:W-:-:S04]  /*0c60*/  ULEA.HI UR7, UR7, UR6, URZ, 0x7 ;  /* 0x0000000607077291 */ /* 0x000fc8000f8f383f */
[----:B------:R-:W-:Y:S01]  /*0c70*/  USHF.R.S32.HI UR40, URZ, 0x7, UR7 ;  /* 0x000000073f287899 */ /* 0x000fe20008011407 */
[----:B----4-:R-:W-:-:S04]  /*0c80*/  ISETP.NE.AND P1, PT, R23, 0x1, PT ;  /* 0x000000011700780c */ /* 0x010fc80003f25270 */
[----:B------:R-:W-:-:S09]  /*0c90*/  P2R R5, PR, RZ, 0x2 ;  /* 0x00000002ff057803 */ /* 0x000fd20000000000 */
[----:B------:R-:W0:Y:S01]  /*0ca0*/  @P1 LDC R5, c[0x0][0x10] ;  /* 0x00000400ff051b82 */ /* 0x000e220000000800 */
[----:B--2---:R-:W-:Y:S02]  /*0cb0*/  @P1 IMAD.MOV.U32 R6, RZ, RZ, R14 ;  /* 0x000000ffff061224 */ /* 0x004fe400078e000e */
[----:B------:R-:W-:Y:S02]  /*0cc0*/  @P1 IMAD.MOV.U32 R7, RZ, RZ, RZ ;  /* 0x000000ffff071224 */ /* 0x000fe400078e00ff */
[----:B------:R-:W-:-:S03]  /*0cd0*/  @P1 IMAD.MOV.U32 R19, RZ, RZ, RZ ;  /* 0x000000ffff131224 */ /* 0x000fc600078e00ff */
[----:B------:R-:W1:Y:S01]  /*0ce0*/  @!P1 LDC R9, c[0x0][0xc] ;  /* 0x00000300ff099b82 */ /* 0x000e620000000800 */
[----:B------:R-:W-:Y:S01]  /*0cf0*/  ULDC UR4, c[0x0][0xc] ;  /* 0x0000030000047ab9 */ /* 0x000fe20000000800 */
[----:B------:R-:W-:Y:S02]  /*0d00*/  ULDC UR5, c[0x0][0x10] ;  /* 0x0000040000057ab9 */ /* 0x000fe40000000800 */
[----:B------:R-:W-:-:S04]  /*0d10*/  UIMAD.WIDE.U32 UR4, UR4, UR5, URZ ;  /* 0x00000005040472a5 */ /* 0x000fc8000f8e003f */
[----:B------:R-:W2:Y:S01]  /*0d20*/  LDC R16, c[0x0][0x14] ;  /* 0x00000500ff107b82 */ /* 0x000ea20000000800 */
[----:B0-----:R-:W-:-:S04]  /*0d30*/  @P1 IMAD.WIDE.U32 R6, R4, R5, R6 ;  /* 0x0000000504061225 */ /* 0x001fc800078e0006 */
[----:B------:R-:W-:Y:S02]  /*0d40*/  IMAD.MOV.U32 R5, RZ, RZ, RZ ;  /* 0x000000ffff057224 */ /* 0x000fe400078e00ff */
[----:B------:R-:W-:Y:S02]  /*0d50*/  @P1 IMAD.IADD R19, R7, 0x1, R19 ;  /* 0x0000000107131824 */ /* 0x000fe400078e0213 */
[----:B------:R-:W-:Y:S02]  /*0d60*/  @P1 IMAD.MOV.U32 R22, RZ, RZ, R6 ;  /* 0x000000ffff161224 */ /* 0x000fe400078e0006 */
[----:B-1----:R-:W-:-:S04]  /*0d70*/  @!P1 IMAD.WIDE.U32 R6, R9, R14, R4 ;  /* 0x0000000e09069225 */ /* 0x002fc800078e0004 */
[----:B------:R-:W-:Y:S02]  /*0d80*/  @!P1 IMAD.MOV.U32 R22, RZ, RZ, R6 ;  /* 0x000000ffff169224 */ /* 0x000fe400078e0006 */
[C---:B--2---:R-:W-:Y:S02]  /*0d90*/  IMAD R9, R16.reuse, UR5, RZ ;  /* 0x0000000510097c24 */ /* 0x044fe4000f8e02ff */
[----:B------:R-:W-:-:S04]  /*0da0*/  IMAD.WIDE.U32 R16, R16, UR4, RZ ;  /* 0x0000000410107c25 */ /* 0x000fc8000f8e00ff */
[----:B------:R-:W-:Y:S02]  /*0db0*/  @!P1 IMAD.MOV.U32 R19, RZ, RZ, R7 ;  /* 0x000000ffff139224 */ /* 0x000fe400078e0007 */
[----:B------:R-:W-:Y:S01]  /*0dc0*/  IMAD.IADD R6, R17, 0x1, R9 ;  /* 0x0000000111067824 */ /* 0x000fe200078e0209 */
[----:B------:R-:W-:Y:S06]  /*0dd0*/  @P0 BRA `(.L_x_10) ;  /* 0x0000000000200947 */ /* 0x000fec0003800000 */
[----:B------:R-:W-:Y:S01]  /*0de0*/  UISETP.GE.U32.AND UP0, UPT, UR40, 0x19, UPT ;  /* 0x000000192800788c */ /* 0x000fe2000bf06070 */
[----:B------:R-:W-:Y:S01]  /*0df0*/  IADD3 R22, P0, R22, R16, RZ ;  /* 0x0000001016167210 */ /* 0x000fe20007f1e0ff */
[----:B------:R-:W-:Y:S01]  /*0e00*/  UIMAD.WIDE.U32 UR4, UR40, 0x51eb851f, URZ ;  /* 0x51eb851f280478a5 */ /* 0x000fe2000f8e003f */
[----:B------:R-:W-:-:S03]  /*0e10*/  UMOV UR39, URZ ;  /* 0x0000003f00277c82 */ /* 0x000fc60008000000 */
[----:B------:R-:W-:Y:S01]  /*0e20*/  USHF.R.U32.HI UR4, URZ, 0x3, UR5 ;  /* 0x000000033f047899 */ /* 0x000fe20008011605 */
[----:B------:R-:W-:-:S03]  /*0e30*/  IMAD.X R19, R6, 0x1, R19, P0 ;  /* 0x0000000106137824 */ /* 0x000fc600000e0613 */
[----:B------:R-:W-:Y:S02]  /*0e40*/  UIMAD UR38, UR4, -0x19, UR40 ;  /* 0xffffffe7042678a4 */ /* 0x000fe4000f8e0228 */
[----:B------:R-:W-:-:S12]  /*0e50*/  @UP0 ULOP3.LUT UR39, UR4, 0x1, URZ, 0xc0, !UPT ;  /* 0x0000000104270892 */ /* 0x000fd8000f8ec03f */
.L_x_10:
[----:B------:R-:W-:Y:S01]  /*0e60*/  ISETP.GE.U32.AND P0, PT, R22, UR8, PT ;  /* 0x0000000816007c0c */ /* 0x000fe2000bf06070 */
[----:B------:R-:W-:Y:S01]  /*0e70*/  IMAD.MOV.U32 R24, RZ, RZ, -0x1 ;  /* 0xffffffffff187424 */ /* 0x000fe200078e00ff */
[----:B------:R-:W-:Y:S01]  /*0e80*/  PRMT R7, RZ, 0x7610, R7 ;  /* 0x00007610ff077816 */ /* 0x000fe20000000007 */
[----:B------:R-:W-:Y:S01]  /*0e90*/  IMAD.MOV.U32 R25, RZ, RZ, -0x1 ;  /* 0xffffffffff197424 */ /* 0x000fe200078e00ff */
[----:B------:R-:W-:Y:S01]  /*0ea0*/  ISETP.GE.U32.AND.EX P0, PT, R19, UR9, PT, P0 ;  /* 0x0000000913007c0c */ /* 0x000fe2000bf06100 */
[----:B------:R-:W-:-:S12]  /*0eb0*/  IMAD.MOV.U32 R26, RZ, RZ, -0x1 ;  /* 0xffffffffff1a7424 */ /* 0x000fd800078e00ff */
[----:B------:R-:W-:Y:S05]  /*0ec0*/  @P0 BRA `(.L_x_11) ;  /* 0x0000000400600947 */ /* 0x000fea0003800000 */
[----:B------:R-:W0:Y:S01]  /*0ed0*/  LDC.64 R20, c[0x0][0x628] ;  /* 0x00018a00ff147b82 */ /* 0x000e220000000a00 */
[----:B------:R-:W-:Y:S02]  /*0ee0*/  IMAD.MOV.U32 R8, RZ, RZ, R22 ;  /* 0x000000ffff087224 */ /* 0x000fe400078e0016 */
[----:B------:R-:W-:-:S05]  /*0ef0*/  IMAD.MOV.U32 R9, RZ, RZ, R19 ;  /* 0x000000ffff097224 */ /* 0x000fca00078e0013 */
[----:B------:R-:W1:Y:S08]  /*0f00*/  LDC R24, c[0x0][0x630] ;  /* 0x00018c00ff187b82 */ /* 0x000e700000000800 */
[----:B------:R-:W2:Y:S01]  /*0f10*/  LDC.64 R30, c[0x0][0x620] ;  /* 0x00018800ff1e7b82 */ /* 0x000ea20000000a00 */
[----:B0-----:R-:W-:-:S04]  /*0f20*/  ISETP.NE.U32.AND P0, PT, R20, RZ, PT ;  /* 0x000000ff1400720c */ /* 0x001fc80003f05070 */
[----:B------:R-:W-:-:S13]  /*0f30*/  ISETP.NE.AND.EX P0, PT, R21, RZ, PT, P0 ;  /* 0x000000ff1500720c */ /* 0x000fda0003f05300 */
[----:B-12---:R-:W-:Y:S05]  /*0f40*/  @!P0 BRA `(.L_x_12) ;  /* 0x0000000000288947 */ /* 0x006fea0003800000 */
[----:B------:R-:W0:Y:S02]  /*0f50*/  LDC R7, c[0x0][0x634] ;  /* 0x00018d00ff077b82 */ /* 0x000e240000000800 */
[----:B0-----:R-:W-:-:S05]  /*0f60*/  IADD3 R7, P0, R22, R7, RZ ;  /* 0x0000000716077210 */ /* 0x001fca0007f1e0ff */
[----:B------:R-:W-:-:S04]  /*0f70*/  IMAD.X R15, RZ, RZ, R19, P0 ;  /* 0x000000ffff0f7224 */ /* 0x000fc800000e0613 */
[----:B------:R-:W-:-:S04]  /*0f80*/  IMAD.WIDE.U32 R8, R15, R20, RZ ;  /* 0x000000140f087225 */ /* 0x000fc800078e00ff */
[----:B------:R-:W-:-:S04]  /*0f90*/  IMAD.WIDE.U32 R10, P0, R7, R21, R8 ;  /* 0x00000015070a7225 */ /* 0x000fc80007800008 */
[----:B------:R-:W-:-:S04]  /*0fa0*/  IMAD.WIDE.U32 R8, R7, R20, RZ ;  /* 0x0000001407087225 */ /* 0x000fc800078e00ff */
[----:B------:R-:W-:Y:S01]  /*0fb0*/  IMAD.X R13, RZ, RZ, RZ, P0 ;  /* 0x000000ffff0d7224 */ /* 0x000fe200000e06ff */
[----:B------:R-:W-:Y:S01]  /*0fc0*/  IADD3 RZ, P0, R9, R10, RZ ;  /* 0x0000000a09ff7210 */ /* 0x000fe20007f1e0ff */
[----:B------:R-:W-:-:S04]  /*0fd0*/  IMAD.MOV.U32 R12, RZ, RZ, R11 ;  /* 0x000000ffff0c7224 */ /* 0x000fc800078e000b */
[----:B------:R-:W-:-:S08]  /*0fe0*/  IMAD.WIDE.U32.X R8, R15, R21, R12, P0 ;  /* 0x000000150f087225 */ /* 0x000fd000000e040c */
.L_x_12:
[-CC-:B------:R-:W-:Y:S01]  /*0ff0*/  SHF.R.U64 R35, R8, R24.reuse, R9.reuse ;  /* 0x0000001808237219 */ /* 0x180fe20000001209 */
[----:B------:R-:W0:Y:S01]  /*1000*/  LDC R12, c[0x0][0x618] ;  /* 0x00018600ff0c7b82 */ /* 0x000e220000000800 */
[----:B------:R-:W-:Y:S01]  /*1010*/  SHF.R.U32.HI R7, RZ, R24, R9 ;  /* 0x00000018ff077219 */ /* 0x000fe20000011609 */
[----:B------:R-:W-:Y:S01]  /*1020*/  ULDC UR4, c[0x0][0x150] ;  /* 0x0000540000047ab9 */ /* 0x000fe20000000800 */
[----:B------:R-:W-:Y:S01]  /*1030*/  IADD3 R11, P0, RZ, -R35, RZ ;  /* 0x80000023ff0b7210 */ /* 0x000fe20007f1e0ff */
[----:B------:R-:W-:Y:S01]  /*1040*/  IMAD.MOV.U32 R8, RZ, RZ, R22 ;  /* 0x000000ffff087224 */ /* 0x000fe200078e0016 */
[----:B------:R-:W-:Y:S01]  /*1050*/  I2FP.F32.U32 R5, R4 ;  /* 0x0000000400057245 */ /* 0x000fe20000201000 */
[----:B------:R-:W-:Y:S02]  /*1060*/  IMAD.MOV.U32 R9, RZ, RZ, R19 ;  /* 0x000000ffff097224 */ /* 0x000fe400078e0013 */
[----:B------:R-:W1:Y:S01]  /*1070*/  LDC.64 R32, c[0x0][0x640] ;  /* 0x00019000ff207b82 */ /* 0x000e620000000a00 */
[----:B------:R-:W-:-:S02]  /*1080*/  IMAD.X R13, RZ, RZ, ~R7, P0 ;  /* 0x000000ffff0d7224 */ /* 0x000fc400000e0e07 */
[----:B------:R-:W-:Y:S01]  /*1090*/  FMUL R5, R5, UR4 ;  /* 0x0000000405057c20 */ /* 0x000fe20008400000 */
[----:B------:R-:W-:Y:S01]  /*10a0*/  IMAD.WIDE.U32 R8, R11, R30, R8 ;  /* 0x0000001e0b087225 */ /* 0x000fe200078e0008 */
[----:B------:R-:W-:-:S03]  /*10b0*/  ULDC UR4, c[0x0][0x154] ;  /* 0x0000550000047ab9 */ /* 0x000fc60000000800 */
[----:B------:R-:W-:Y:S01]  /*10c0*/  IMAD R10, R13, R30, RZ ;  /* 0x0000001e0d0a7224 */ /* 0x000fe200078e02ff */
[----:B------:R-:W2:Y:S01]  /*10d0*/  LDC R24, c[0x0][0x608] ;  /* 0x00018200ff187b82 */ /* 0x000ea20000000800 */
[----:B------:R-:W3:Y:S02]  /*10e0*/  F2I.U32.TRUNC.NTZ R5, R5 ;  /* 0x0000000500057305 */ /* 0x000ee4000020f000 */
[----:B------:R-:W-:-:S04]  /*10f0*/  IMAD R11, R11, R31, R10 ;  /* 0x0000001f0b0b7224 */ /* 0x000fc800078e020a */
[----:B------:R-:W-:Y:S01]  /*1100*/  IMAD.IADD R9, R9, 0x1, R11 ;  /* 0x0000000109097824 */ /* 0x000fe200078e020b */
[----:B------:R-:W4:Y:S01]  /*1110*/  LDC R7, c[0x0][0x144] ;  /* 0x00005100ff077b82 */ /* 0x000f220000000800 */
[----:B------:R-:W-:-:S03]  /*1120*/  IMAD.MOV.U32 R11, RZ, RZ, -0x1 ;  /* 0xffffffffff0b7424 */ /* 0x000fc600078e00ff */
[----:B0-----:R-:W-:Y:S02]  /*1130*/  SHF.R.U64 R20, R8, R12, R9 ;  /* 0x0000000c08147219 */ /* 0x001fe40000001209 */
[----:B------:R-:W-:Y:S02]  /*1140*/  I2FP.F32.U32 R8, R14 ;  /* 0x0000000e00087245 */ /* 0x000fe40000201000 */
[----:B------:R-:W0:Y:S01]  /*1150*/  LDC R26, c[0x0][0x658] ;  /* 0x00019600ff1a7b82 */ /* 0x000e220000000800 */
[----:B-1----:R-:W-:Y:S01]  /*1160*/  ISETP.NE.U32.AND P0, PT, R32, RZ, PT ;  /* 0x000000ff2000720c */ /* 0x002fe20003f05070 */
[----:B---3--:R-:W-:Y:S02]  /*1170*/  IMAD.MOV R10, RZ, RZ, -R5 ;  /* 0x000000ffff0a7224 */ /* 0x008fe400078e0a05 */
[----:B------:R-:W-:Y:S01]  /*1180*/  FMUL R8, R8, UR4 ;  /* 0x0000000408087c20 */ /* 0x000fe20008400000 */
[----:B------:R-:W-:Y:S01]  /*1190*/  SHF.R.U32.HI R5, RZ, R12, R9 ;  /* 0x0000000cff057219 */ /* 0x000fe20000011609 */
[----:B------:R-:W-:Y:S01]  /*11a0*/  IMAD.MOV.U32 R9, RZ, RZ, 0x1 ;  /* 0x00000001ff097424 */ /* 0x000fe200078e00ff */
[----:B------:R-:W-:Y:S01]  /*11b0*/  ISETP.NE.AND.EX P0, PT, R33, RZ, PT, P0 ;  /* 0x000000ff2100720c */ /* 0x000fe20003f05300 */
[----:B------:R1:W3:Y:S01]  /*11c0*/  F2I.U32.TRUNC.NTZ R15, R8 ;  /* 0x00000008000f7305 */ /* 0x0002e2000020f000 */
[----:B------:R-:W1:Y:S01]  /*11d0*/  LDC R21, c[0x0][0x148] ;  /* 0x00005200ff157b82 */ /* 0x000e620000000800 */
[----:B--2---:R-:W-:-:S02]  /*11e0*/  SHF.R.U64 R36, R20, R24, R5 ;  /* 0x0000001814247219 */ /* 0x004fc40000001205 */
[----:B------:R-:W-:-:S05]  /*11f0*/  SHF.R.U32.HI R5, RZ, R24, R5 ;  /* 0x00000018ff057219 */ /* 0x000fca0000011605 */
[----:B------:R-:W2:Y:S01]  /*1200*/  LDC R29, c[0x0][0x600] ;  /* 0x00018000ff1d7b82 */ /* 0x000ea20000000800 */
[----:B----4-:R-:W-:-:S07]  /*1210*/  IMAD R7, R7, R10, R4 ;  /* 0x0000000a07077224 */ /* 0x010fce00078e0204 */
[----:B------:R-:W4:Y:S01]  /*1220*/  LDC R30, c[0x0][0x648] ;  /* 0x00019200ff1e7b82 */ /* 0x000f220000000800 */
[-C--:B0-----:R-:W-:Y:S02]  /*1230*/  SHF.L.U32 R4, R11, R26.reuse, RZ ;  /* 0x0000001a0b047219 */ /* 0x081fe400000006ff */
[--C-:B------:R-:W-:Y:S02]  /*1240*/  SHF.R.U64 R24, R36, R26, R5.reuse ;  /* 0x0000001a24187219 */ /* 0x100fe40000001205 */
[----:B------:R-:W-:Y:S02]  /*1250*/  LOP3.LUT R13, RZ, R4, RZ, 0x33, !PT ;  /* 0x00000004ff0d7212 */ /* 0x000fe400078e33ff */
[-C--:B------:R-:W-:Y:S01]  /*1260*/  SHF.R.U32.HI R5, RZ, R26.reuse, R5 ;  /* 0x0000001aff057219 */ /* 0x080fe20000011605 */
[----:B------:R-:W0:Y:S01]  /*1270*/  LDC R31, c[0x0][0x638] ;  /* 0x00018e00ff1f7b82 */ /* 0x000e220000000800 */
[----:B------:R-:W-:Y:S01]  /*1280*/  SHF.L.U32 R12, R9, R26, RZ ;  /* 0x0000001a090c7219 */ /* 0x000fe200000006ff */
[----:B------:R-:W-:-:S06]  /*1290*/  IMAD.MOV.U32 R4, RZ, RZ, R24 ;  /* 0x000000ffff047224 */ /* 0x000fcc00078e0018 */
[----:B------:R-:W0:Y:S01]  /*12a0*/  LDC R34, c[0x0][0x610] ;  /* 0x00018400ff227b82 */ /* 0x000e220000000800 */
[----:B-1-3--:R-:W-:Y:S05]  /*12b0*/  @!P0 BRA `(.L_x_13) ;  /* 0x0000000000288947 */ /* 0x00afea0003800000 */
[----:B------:R-:W1:Y:S02]  /*12c0*/  LDC R11, c[0x0][0x64c] ;  /* 0x00019300ff0b7b82 */ /* 0x000e640000000800 */
[----:B-1----:R-:W-:-:S05]  /*12d0*/  IADD3 R11, P0, R24, R11, RZ ;  /* 0x0000000b180b7210 */ /* 0x002fca0007f1e0ff */
        /* <DEDUP_REMOVED lines=8> */
.L_x_13:
[----:B----4-:R-:W-:Y:S01]  /*1360*/  SHF.R.U64 R4, R4, R30, R5 ;  /* 0x0000001e04047219 */ /* 0x010fe20000001205 */
[----:B--2---:R-:W-:Y:S01]  /*1370*/  VIADD R5, R29, 0xffffffff ;  /* 0xffffffff1d057836 */ /* 0x004fe20000000000 */
[----:B------:R-:W-:Y:S01]  /*1380*/  LOP3.LUT R13, R36, R13, RZ, 0xc0, !PT ;  /* 0x0000000d240d7212 */ /* 0x000fe200078ec0ff */
[----:B------:R-:W-:Y:S02]  /*1390*/  IMAD.MOV R15, RZ, RZ, -R15 ;  /* 0x000000ffff0f7224 */ /* 0x000fe400078e0a0f */
[----:B------:R-:W-:Y:S01]  /*13a0*/  IMAD.MOV R8, RZ, RZ, -R4 ;  /* 0x000000ffff087224 */ /* 0x000fe200078e0a04 */
[----:B------:R-:W-:Y:S01]  /*13b0*/  LOP3.LUT R5, R20, R5, RZ, 0xc0, !PT ;  /* 0x0000000514057212 */ /* 0x000fe200078ec0ff */
[----:B------:R-:W-:Y:S02]  /*13c0*/  IMAD R12, R12, R4, R13 ;  /* 0x000000040c0c7224 */ /* 0x000fe400078e020d */
[----:B------:R-:W-:Y:S02]  /*13d0*/  @P1 IMAD R7, R21, R15, R14 ;  /* 0x0000000f15071224 */ /* 0x000fe400078e020e */
[----:B0-----:R-:W-:-:S02]  /*13e0*/  IMAD R4, R8, R31, R24 ;  /* 0x0000001f08047224 */ /* 0x001fc400078e0218 */
[----:B------:R-:W-:Y:S02]  /*13f0*/  IMAD R24, R12, R34, R7 ;  /* 0x000000220c187224 */ /* 0x000fe400078e0207 */
[----:B------:R-:W-:Y:S02]  /*1400*/  IMAD R5, R4, R29, R5 ;  /* 0x0000001d04057224 */ /* 0x000fe400078e0205 */
[----:B------:R-:W-:Y:S02]  /*1410*/  IMAD.MOV.U32 R7, RZ, RZ, 0x1 ;  /* 0x00000001ff077424 */ /* 0x000fe400078e00ff */
[----:B------:R-:W-:Y:S01]  /*1420*/  IMAD.MOV.U32 R26, RZ, RZ, R35 ;  /* 0x000000ffff1a7224 */ /* 0x000fe200078e0023 */
[----:B------:R-:W-:Y:S02]  /*1430*/  SEL R25, R5, R24, !P1 ;  /* 0x0000001805197207 */ /* 0x000fe40004800000 */
[----:B------:R-:W-:-:S07]  /*1440*/  SEL R24, R24, R5, !P1 ;  /* 0x0000000518187207 */ /* 0x000fce0004800000 */
.L_x_11:
[----:B------:R-:W-:Y:S05]  /*1450*/  @!P2 BRA `(.L_x_14) ;  /* 0x0000001800f4a947 */ /* 0x000fea0003800000 */
[----:B------:R-:W-:-:S13]  /*1460*/  ISETP.GT.U32.AND P0, PT, R37, 0x1, PT ;  /* 0x000000012500780c */ /* 0x000fda0003f04070 */
[----:B------:R-:W-:Y:S05]  /*1470*/  @P0 EXIT ;  /* 0x000000000000094d */ /* 0x000fea0003800000 */
.L_x_15:
[----:B------:R-:W-:-:S08]  /*1480*/  NOP ;  /* 0x0000000000007918 */ /* 0x000fd00000000000 */
[----:B------:R-:W0:Y:S02]  /*1490*/  USETMAXREG.TRY_ALLOC.CTAPOOL UP0, 0xe8 ;  /* 0x000000e8000079c8 */ /* 0x000e240008000600 */
[----:B0-----:R-:W-:-:S13]  /*14a0*/  PLOP3.LUT P0, PT, PT, PT, UP0, 0x80, 0x0 ;  /* 0x000000000000781c */ /* 0x001fda0003f0f008 */
[----:B------:R-:W-:Y:S05]  /*14b0*/  @!P0 BRA `(.L_x_15) ;  /* 0xfffffffc00f08947 */ /* 0x000fea000383ffff */
[----:B------:R-:W-:-:S13]  /*14c0*/  LOP3.LUT P0, RZ, R7, 0xff, RZ, 0xc0, !PT ;  /* 0x000000ff07ff7812 */ /* 0x000fda000780c0ff */
[----:B------:R-:W-:Y:S05]  /*14d0*/  @!P0 EXIT ;  /* 0x000000000000894d */ /* 0x000fea0003800000 */
[----:B------:R-:W0:Y:S01]  /*14e0*/  S2UR UR4, SR_CgaCtaId ;  /* 0x00000000000479c3 */ /* 0x000e220000008800 */
[----:B------:R-:W-:Y:S01]  /*14f0*/  SHF.R.S32.HI R3, RZ, 0x1f, R2 ;  /* 0x0000001fff037819 */ /* 0x000fe20000011402 */
[----:B------:R-:W-:Y:S01]  /*1500*/  UMOV UR41, 0x400 ;  /* 0x0000040000297882 */ /* 0x000fe20000000000 */
[----:B------:R-:W-:Y:S01]  /*1510*/  UISETP.LT.AND UP0, UPT, UR40, 0x1, UPT ;  /* 0x000000012800788c */ /* 0x000fe2000bf01270 */
[----:B------:R-:W-:Y:S01]  /*1520*/  SHF.L.U64.HI R40, R16, 0x1, R6 ;  /* 0x0000000110287819 */ /* 0x000fe20000010206 */
[----:B------:R-:W-:Y:S01]  /*1530*/  UIADD3 UR5, UR43, -0x1, URZ ;  /* 0xffffffff2b057890 */ /* 0x000fe2000fffe03f */
[CC--:B------:R-:W-:Y:S01]  /*1540*/  LEA.HI R0, R3.reuse, R2.reuse, RZ, 0x2 ;  /* 0x0000000203007211 */ /* 0x0c0fe200078f10ff */
[----:B------:R-:W-:Y:S01]  /*1550*/  USEL UR42, UR40, 0x1, UP0 ;  /* 0x00000001282a7887 */ /* 0x000fe20008000000 */
[----:B------:R-:W1:Y:S01]  /*1560*/  LDC R29, c[0x0][0x658] ;  /* 0x00019600ff1d7b82 */ /* 0x000e620000000800 */
[----:B------:R-:W-:Y:S01]  /*1570*/  LEA.HI R4, R3, R2, RZ, 0x5 ;  /* 0x0000000203047211 */ /* 0x000fe200078f28ff */
[----:B------:R-:W-:Y:S01]  /*1580*/  UISETP.NE.AND UP0, UPT, UR5, URZ, UPT ;  /* 0x0000003f0500728c */ /* 0x000fe2000bf05270 */
[--C-:B------:R-:W-:Y:S01]  /*1590*/  SHF.R.S32.HI R30, RZ, 0x2, R0.reuse ;  /* 0x00000002ff1e7819 */ /* 0x100fe20000011400 */
[----:B------:R-:W-:Y:S01]  /*15a0*/  ULDC UR8, c[0x0][0x284] ;  /* 0x0000a10000087ab9 */ /* 0x000fe20000000800 */
[----:B------:R-:W-:Y:S01]  /*15b0*/  SHF.R.S32.HI R5, RZ, 0x1f, R0 ;  /* 0x0000001fff057819 */ /* 0x000fe20000011400 */
[----:B------:R-:W-:Y:S01]  /*15c0*/  USEL UR7, URZ, 0x1, UP0 ;  /* 0x000000013f077887 */ /* 0x000fe20008000000 */
[----:B------:R-:W-:Y:S01]  /*15d0*/  LOP3.LUT R3, R0, 0xfffffffc, RZ, 0xc0, !PT ;  /* 0xfffffffc00037812 */ /* 0x000fe200078ec0ff */
[----:B------:R-:W2:Y:S01]  /*15e0*/  LDC.64 R36, c[0x0][0x5c8] ;  /* 0x00017200ff247b82 */ /* 0x000ea20000000a00 */
[----:B------:R-:W-:Y:S01]  /*15f0*/  LEA.HI R5, R5, R30, RZ, 0x3 ;  /* 0x0000001e05057211 */ /* 0x000fe200078f18ff */
[----:B------:R-:W-:Y:S01]  /*1600*/  USHF.L.U32 UR47, UR40, 0x1, URZ ;  /* 0x00000001282f7899 */ /* 0x000fe2000800063f */
[----:B------:R-:W-:Y:S01]  /*1610*/  LOP3.LUT R48, R18, 0x1, RZ, 0xfc, !PT ;  /* 0x0000000112307812 */ /* 0x000fe200078efcff */
[----:B------:R-:W-:Y:S01]  /*1620*/  IMAD.IADD R3, R2, 0x1, -R3 ;  /* 0x0000000102037824 */ /* 0x000fe200078e0a03 */
[----:B------:R-:W-:Y:S01]  /*1630*/  LOP3.LUT R5, R5, 0xfffffff8, RZ, 0xc0, !PT ;  /* 0xfffffff805057812 */ /* 0x000fe200078ec0ff */
[----:B------:R-:W-:Y:S01]  /*1640*/  IMAD.MOV.U32 R2, RZ, RZ, -0x1 ;  /* 0xffffffffff027424 */ /* 0x000fe200078e00ff */
[----:B------:R-:W-:Y:S01]  /*1650*/  UIADD3 UR42, -UR42, UR40, URZ ;  /* 0x000000282a2a7290 */ /* 0x000fe2000fffe13f */
[----:B------:R-:W3:Y:S01]  /*1660*/  LDC R42, c[0x0][0x288] ;  /* 0x0000a200ff2a7b82 */ /* 0x000ee20000000800 */
[----:B0-----:R-:W-:Y:S01]  /*1670*/  ULEA UR41, UR4, UR41, 0x18 ;  /* 0x0000002904297291 */ /* 0x001fe2000f8ec03f */
[----:B------:R-:W-:Y:S01]  /*1680*/  IMAD.IADD R30, R30, 0x1, -R5 ;  /* 0x000000011e1e7824 */ /* 0x000fe200078e0a05 */
[----:B------:R-:W-:Y:S01]  /*1690*/  USHF.L.U32 UR4, UR5, 0x3, URZ ;  /* 0x0000000305047899 */ /* 0x000fe2000800063f */
[----:B------:R-:W-:Y:S01]  /*16a0*/  SHF.R.S32.HI R5, RZ, 0x5, R4 ;  /* 0x00000005ff057819 */ /* 0x000fe20000011404 */
[----:B------:R-:W-:Y:S01]  /*16b0*/  UIADD3 UR5, UR41, 0x32280, URZ ;  /* 0x0003228029057890 */ /* 0x000fe2000fffe03f */
[----:B------:R-:W-:Y:S01]  /*16c0*/  IMAD.MOV.U32 R4, RZ, RZ, 0x1 ;  /* 0x00000001ff047424 */ /* 0x000fe200078e00ff */
[----:B------:R-:W-:Y:S01]  /*16d0*/  UIADD3 UR6, UR41, 0x280, URZ ;  /* 0x0000028029067890 */ /* 0x000fe2000fffe03f */
[--C-:B------:R-:W-:Y:S01]  /*16e0*/  SHF.R.S32.HI R31, RZ, 0x1f, R30.reuse ;  /* 0x0000001fff1f7819 */ /* 0x100fe2000001141e */
[----:B------:R-:W-:Y:S01]  /*16f0*/  USHF.R.U32.HI UR5, URZ, 0x4, UR5 ;  /* 0x000000043f057899 */ /* 0x000fe20008011605 */
[----:B------:R-:W-:Y:S01]  /*1700*/  IMAD.SHL.U32 R38, R3, 0x2, RZ ;  /* 0x0000000203267824 */ /* 0x000fe200078e00ff */
[----:B------:R-:W-:Y:S01]  /*1710*/  USHF.R.U32.HI UR6, URZ, 0x4, UR6 ;  /* 0x000000043f067899 */ /* 0x000fe20008011606 */
[C-C-:B------:R-:W-:Y:S01]  /*1720*/  IMAD R0, R5.reuse, -0x10, -R30.reuse ;  /* 0xfffffff005007824 */ /* 0x140fe200078e0a1e */
[-C--:B-1----:R-:W-:Y:S01]  /*1730*/  SHF.L.U32 R2, R2, R29.reuse, RZ ;  /* 0x0000001d02027219 */ /* 0x082fe200000006ff */
[----:B------:R-:W-:Y:S01]  /*1740*/  UIADD3 UR48, UR41, 0x1a0, URZ ;  /* 0x000001a029307890 */ /* 0x000fe2000fffe03f */
[----:B------:R-:W-:Y:S01]  /*1750*/  IMAD.WIDE R30, R5, 0x10, R30 ;  /* 0x00000010051e7825 */ /* 0x000fe200078e021e */
[----:B------:R-:W-:Y:S01]  /*1760*/  ULOP3.LUT UR4, UR4, 0x8, URZ, 0xc0, !UPT ;  /* 0x0000000804047892 */ /* 0x000fe2000f8ec03f */
[----:B--2---:R-:W-:Y:S01]  /*1770*/  SHF.L.U64.HI R43, R36, 0x3, R37 ;  /* 0x00000003242b7819 */ /* 0x004fe20000010225 */
[----:B------:R-:W-:Y:S01]  /*1780*/  ULOP3.LUT UR5, UR5, 0x3fff, URZ, 0xc0, !UPT ;  /* 0x00003fff05057892 */ /* 0x000fe2000f8ec03f */
[----:B------:R-:W-:Y:S01]  /*1790*/  SHF.L.U32 R29, R4, R29, RZ ;  /* 0x0000001d041d7219 */ /* 0x000fe200000006ff */
[----:B------:R-:W-:Y:S01]  /*17a0*/  ULOP3.LUT UR6, UR6, 0x3fff, URZ, 0xc0, !UPT ;  /* 0x00003fff06067892 */ /* 0x000fe2000f8ec03f */
[----:B------:R-:W-:Y:S01]  /*17b0*/  LOP3.LUT R49, RZ, R2, RZ, 0x33, !PT ;  /* 0x00000002ff317212 */ /* 0x000fe200078e33ff */
[----:B------:R-:W-:Y:S01]  /*17c0*/  IMAD.U32 R50, RZ, RZ, UR7 ;  /* 0x00000007ff327e24 */ /* 0x000fe2000f8e00ff */
[----:B------:R-:W-:Y:S01]  /*17d0*/  SHF.R.S32.HI R39, RZ, 0x1f, R38 ;  /* 0x0000001fff277819 */ /* 0x000fe20000011426 */
[----:B---3--:R-:W-:Y:S01]  /*17e0*/  IMAD R42, R3, -0x2, R42 ;  /* 0xfffffffe032a7824 */ /* 0x008fe200078e022a */
[----:B------:R-:W-:Y:S01]  /*17f0*/  ULEA UR43, UR43, UR48, 0x3 ;  /* 0x000000302b2b7291 */ /* 0x000fe2000f8e183f */
[----:B------:R-:W-:Y:S01]  /*1800*/  VIADD R37, R0, UR8 ;  /* 0x0000000800257c36 */ /* 0x000fe20008000000 */
[----:B------:R-:W-:-:S02]  /*1810*/  ULOP3.LUT UR49, UR4, 0x8, URZ, 0x3c, !UPT ;  /* 0x0000000804317892 */ /* 0x000fc4000f8e3c3f */
[----:B------:R-:W-:Y:S02]  /*1820*/  ULOP3.LUT UR44, UR4, 0x18, URZ, 0x3c, !UPT ;  /* 0x00000018042c7892 */ /* 0x000fe4000f8e3c3f */
[----:B------:R-:W-:Y:S02]  /*1830*/  ULOP3.LUT UR45, UR5, 0x10000, URZ, 0xfc, !UPT ;  /* 0x00010000052d7892 */ /* 0x000fe4000f8efc3f */
[----:B------:R-:W-:-:S12]  /*1840*/  ULOP3.LUT UR46, UR6, 0x10000, URZ, 0xfc, !UPT ;  /* 0x00010000062e7892 */ /* 0x000fd8000f8efc3f */
.L_x_47:
[----:B------:R-:W-:-:S04]  /*1850*/  SHF.L.U32 R0, R50, 0x1f, RZ ;  /* 0x0000001f32007819 */ /* 0x000fc800000006ff */
[----:B------:R-:W0:Y:S02]  /*1860*/  SYNCS.PHASECHK.TRANS64.TRYWAIT P0, [UR43+-0x8], R0 ;  /* 0xfffff800ff0075a7 */ /* 0x000e24000800016b */
[----:B01234-:R-:W-:Y:S05]  /*1870*/  @!P0 BRA `(.L_x_16) ;  /* 0x0000003000cc8947 */ /* 0x01ffea0003800000 */
.L_x_90:
[----:B------:R-:W-:Y:S02]  /*1880*/  ULDC UR4, c[0x0][0x28c] ;  /* 0x0000a30000047ab9 */ /* 0x000fe40000000800 */
[----:B------:R-:W-:-:S13]  /*1890*/  ISETP.LT.AND P0, PT, RZ, UR4, PT ;  /* 0x00000004ff007c0c */ /* 0x000fda000bf01270 */
[----:B------:R-:W-:Y:S05]  /*18a0*/  @P0 BRA `(.L_x_17) ;  /* 0x0000000000400947 */ /* 0x000fea0003800000 */
[----:B0-----:R-:W-:Y:S01]  /*18b0*/  MOV R0, 0x0 ;  /* 0x0000000000007802 */ /* 0x001fe20000000f00 */
[----:B------:R-:W-:Y:S01]  /*18c0*/  ULDC.64 UR4, c[0x4][0x68] ;  /* 0x01001a0000047ab9 */ /* 0x000fe20000000a00 */
[----:B------:R-:W-:Y:S01]  /*18d0*/  ULDC.64 UR6, c[0x4][0x8] ;  /* 0x0100020000067ab9 */ /* 0x000fe20000000a00 */
[----:B------:R-:W-:Y:S01]  /*18e0*/  IMAD.U32 R4, RZ, RZ, UR4 ;  /* 0x00000004ff047e24 */ /* 0x000fe2000f8e00ff */
[----:B------:R0:W1:Y:S01]  /*18f0*/  LDC.64 R2, c[0x4][R0] ;  /* 0x0100000000027b82 */ /* 0x0000620000000a00 */
[----:B------:R-:W-:Y:S01]  /*1900*/  IMAD.U32 R5, RZ, RZ, UR5 ;  /* 0x00000005ff057e24 */ /* 0x000fe2000f8e00ff */
[----:B------:R-:W-:Y:S01]  /*1910*/  ULDC.64 UR4, c[0x4][0x70] ;  /* 0x01001c0000047ab9 */ /* 0x000fe20000000a00 */
[----:B------:R-:W-:Y:S02]  /*1920*/  IMAD.U32 R10, RZ, RZ, UR6 ;  /* 0x00000006ff0a7e24 */ /* 0x000fe4000f8e00ff */
[----:B------:R-:W-:Y:S02]  /*1930*/  IMAD.U32 R6, RZ, RZ, UR4 ;  /* 0x00000004ff067e24 */ /* 0x000fe4000f8e00ff */
[----:B------:R-:W-:-:S02]  /*1940*/  IMAD.U32 R7, RZ, RZ, UR5 ;  /* 0x00000005ff077e24 */ /* 0x000fc4000f8e00ff */
[----:B------:R-:W-:Y:S02]  /*1950*/  IMAD.U32 R11, RZ, RZ, UR7 ;  /* 0x00000007ff0b7e24 */ /* 0x000fe4000f8e00ff */
[----:B------:R-:W-:Y:S02]  /*1960*/  IMAD.MOV.U32 R8, RZ, RZ, 0x1e1 ;  /* 0x000001e1ff087424 */ /* 0x000fe400078e00ff */
[----:B------:R-:W-:Y:S02]  /*1970*/  IMAD.MOV.U32 R12, RZ, RZ, 0x1 ;  /* 0x00000001ff0c7424 */ /* 0x000fe400078e00ff */
[----:B0-----:R-:W-:-:S07]  /*1980*/  IMAD.MOV.U32 R13, RZ, RZ, RZ ;  /* 0x000000ffff0d7224 */ /* 0x001fce00078e00ff */
[----:B------:R-:W-:-:S07]  /*1990*/  LEPC R20, `(.L_x_17) ;  /* 0x000000001014794e */ /* 0x000fce0000000000 */
[----:B-1---5:R-:W-:Y:S05]  /*19a0*/  CALL.ABS.NOINC R2 ;  /* 0x0000000002007343 */ /* 0x022fea0003c00000 */
.L_x_17:
[----:B------:R-:W-:-:S13]  /*19b0*/  ISETP.NE.AND P0, PT, R48, 0x3, PT ;  /* 0x000000033000780c */ /* 0x000fda0003f05270 */
[----:B------:R-:W-:Y:S05]  /*19c0*/  @!P0 BRA `(.L_x_18) ;  /* 0x0000000000048947 */ /* 0x000fea0003800000 */
[----:B------:R-:W-:Y:S01]  /*19d0*/  BPT.TRAP 0x1 ;  /* 0x000000040000795c */ /* 0x000fe20000300000 */
.L_x_18:
[----:B0-----:R-:W-:Y:S02]  /*19e0*/  IMAD.U32 R3, RZ, RZ, UR38 ;  /* 0x00000026ff037e24 */ /* 0x001fe4000f8e00ff */
[----:B------:R-:W-:-:S03]  /*19f0*/  IMAD.U32 R0, RZ, RZ, UR39 ;  /* 0x00000027ff007e24 */ /* 0x000fc6000f8e00ff */
[----:B------:R-:W-:Y:S02]  /*1a00*/  LEA R3, R3, UR41, 0x3 ;  /* 0x0000002903037c11 */ /* 0x000fe4000f8e18ff */
[----:B------:R-:W-:-:S04]  /*1a10*/  SHF.L.U32 R0, R0, 0x1f, RZ ;  /* 0x0000001f00007819 */ /* 0x000fc800000006ff */
[----:B------:R0:W1:Y:S01]  /*1a20*/  SYNCS.PHASECHK.TRANS64.TRYWAIT P1, [R3+URZ], R0 ;  /* 0x00000000030075a7 */ /* 0x000062000802017f */
[----:B------:R-:W-:Y:S05]  /*1a30*/  @!P0 BRA `(.L_x_19) ;  /* 0x0000000000048947 */ /* 0x000fea0003800000 */
[----:B------:R-:W-:Y:S01]  /*1a40*/  BPT.TRAP 0x1 ;  /* 0x000000040000795c */ /* 0x000fe20000300000 */
.L_x_19:
[----:B-1----:R-:W-:Y:S05]  /*1a50*/  @P1 BRA `(.L_x_20) ;  /* 0x0000000000081947 */ /* 0x002fea0003800000 */
[----:B------:R-:W1:Y:S02]  /*1a60*/  SYNCS.PHASECHK.TRANS64.TRYWAIT P1, [R3+URZ], R0 ;  /* 0x00000000030075a7 */ /* 0x000e64000802017f */
[----:B-1----:R-:W-:Y:S05]  /*1a70*/  @!P1 BRA `(.L_x_21) ;  /* 0x0000003000649947 */ /* 0x002fea0003800000 */
.L_x_20:
[----:B------:R-:W-:Y:S05]  /*1a80*/  WARPSYNC.ALL ;  /* 0x0000000000007948 */ /* 0x000fea0003800000 */
[----:B------:R-:W-:Y:S01]  /*1a90*/  ULEA UR8, UR38, UR46, 0x9 ;  /* 0x0000002e26087291 */ /* 0x000fe2000f8e483f */
[----:B------:R-:W-:Y:S01]  /*1aa0*/  WARPGROUP.ARRIVE ;  /* 0x00000000000079c5 */ /* 0x000fe20000000000 */
[----:B------:R-:W-:Y:S01]  /*1ab0*/  ULEA UR9, UR38, UR45, 0x6 ;  /* 0x0000002d26097291 */ /* 0x000fe2000f8e303f */
[----:B01----:R-:W-:Y:S01]  /*1ac0*/  IMAD.U32 R0, RZ, RZ, UR42 ;  /* 0x0000002aff007e24 */ /* 0x003fe2000f8e00ff */
[----:B------:R-:W-:Y:S01]  /*1ad0*/  UMOV UR5, 0x40000040 ;  /* 0x4000004000057882 */ /* 0x000fe20000000000 */
[----:B------:R-:W-:-:S02]  /*1ae0*/  UMOV UR7, 0x40000000 ;  /* 0x4000000000077882 */ /* 0x000fc40000000000 */
[----:B------:R-:W-:Y:S01]  /*1af0*/  UMOV UR4, UR8 ;  /* 0x0000000800047c82 */ /* 0x000fe20008000000 */
[----:B------:R-:W-:Y:S01]  /*1b00*/  ISETP.GE.AND P1, PT, R0, 0x1, PT ;  /* 0x000000010000780c */ /* 0x000fe20003f26270 */
[----:B------:R-:W-:Y:S02]  /*1b10*/  UMOV UR6, UR9 ;  /* 0x0000000900067c82 */ /* 0x000fe40008000000 */
[----:B------:R-:W-:Y:S01]  /*1b20*/  IGMMA.64x8x32.S8.S8 R32, gdesc[UR4], RZ, !UPT, gsb0 ;  /* 0x00000000042079f1 */ /* 0x000fe2000c0410ff */
[----:B------:R-:W-:Y:S02]  /*1b30*/  UIADD3 UR4, UR8, 0x2, URZ ;  /* 0x0000000208047890 */ /* 0x000fe4000fffe03f */
[----:B------:R-:W-:Y:S01]  /*1b40*/  UIADD3 UR6, UR9, 0x2, URZ ;  /* 0x0000000209067890 */ /* 0x000fe2000fffe03f */
[----:B------:R-:W-:Y:S01]  /*1b50*/  UMOV UR5, 0x40000040 ;  /* 0x4000004000057882 */ /* 0x000fe20000000000 */
[----:B------:R-:W-:Y:S01]  /*1b60*/  UMOV UR7, 0x40000000 ;  /* 0x4000000000077882 */ /* 0x000fe20000000000 */
[----:B------:R-:W-:-:S02]  /*1b70*/  WARPGROUP.DEPBAR.LE gsb0, 0x0 ;  /* 0x00008000000079c5 */ /* 0x000fc40000010000 */
[----:B------:R-:W-:-:S06]  /*1b80*/  WARPGROUP.ARRIVE ;  /* 0x00000000000079c5 */ /* 0x000fcc0000000000 */
[----:B------:R-:W-:Y:S01]  /*1b90*/  IGMMA.64x8x32.S8.S8 R32, gdesc[UR4], R32, gsb0 ;  /* 0x00000000042079f1 */ /* 0x000fe20008041020 */
[----:B------:R-:W-:Y:S02]  /*1ba0*/  UIADD3 UR4, UR8, 0x4, URZ ;  /* 0x0000000408047890 */ /* 0x000fe4000fffe03f */
[----:B------:R-:W-:Y:S01]  /*1bb0*/  UIADD3 UR6, UR9, 0x4, URZ ;  /* 0x0000000409067890 */ /* 0x000fe2000fffe03f */
[----:B------:R-:W-:Y:S01]  /*1bc0*/  UMOV UR5, 0x40000040 ;  /* 0x4000004000057882 */ /* 0x000fe20000000000 */
[----:B------:R-:W-:Y:S01]  /*1bd0*/  UMOV UR7, 0x40000000 ;  /* 0x4000000000077882 */ /* 0x000fe20000000000 */
[----:B------:R-:W-:Y:S02]  /*1be0*/  WARPGROUP.DEPBAR.LE gsb0, 0x0 ;  /* 0x00008000000079c5 */ /* 0x000fe40000010000 */
        /* <DEDUP_REMOVED lines=8> */
[----:B------:R-:W-:Y:S03]  /*1c70*/  IGMMA.64x8x32.S8.S8 R32, gdesc[UR4], R32, gsb0 ;  /* 0x00000000042079f1 */ /* 0x000fe60008041020 */
[----:B------:R-:W-:Y:S02]  /*1c80*/  WARPGROUP.DEPBAR.LE gsb0, 0x0 ;  /* 0x00008000000079c5 */ /* 0x000fe40000010000 */
[----:B------:R-:W-:Y:S05]  /*1c90*/  @!P1 BRA `(.L_x_22) ;  /* 0x0000000400109947 */ /* 0x000fea0003800000 */
[----:B------:R-:W-:Y:S01]  /*1ca0*/  UIADD3 UR4, UR38, 0x1, URZ ;  /* 0x0000000126047890 */ /* 0x000fe2000fffe03f */
[----:B------:R-:W-:Y:S01]  /*1cb0*/  IMAD.U32 R0, RZ, RZ, UR42 ;  /* 0x0000002aff007e24 */ /* 0x000fe2000f8e00ff */
[----:B------:R-:W-:Y:S02]  /*1cc0*/  UMOV UR9, UR38 ;  /* 0x0000002600097c82 */ /* 0x000fe40008000000 */
[----:B------:R-:W-:-:S04]  /*1cd0*/  UISETP.NE.AND UP0, UPT, UR4, 0x19, UPT ;  /* 0x000000190400788c */ /* 0x000fc8000bf05270 */
[----:B------:R-:W-:Y:S02]  /*1ce0*/  USEL UR5, URZ, 0x1, UP0 ;  /* 0x000000013f057887 */ /* 0x000fe40008000000 */
[----:B------:R-:W-:Y:S02]  /*1cf0*/  USEL UR8, UR4, URZ, UP0 ;  /* 0x0000003f04087287 */ /* 0x000fe40008000000 */
[----:B------:R-:W-:-:S06]  /*1d00*/  ULOP3.LUT UR5, UR39, UR5, URZ, 0x3c, !UPT ;  /* 0x0000000527057292 */ /* 0x000fcc000f8e3c3f */
[----:B------:R-:W-:-:S07]  /*1d10*/  IMAD.U32 R4, RZ, RZ, UR5 ;  /* 0x00000005ff047e24 */ /* 0x000fce000f8e00ff */
.L_x_29:
[----:B01----:R-:W-:Y:S05]  /*1d20*/  @!P0 BRA `(.L_x_23) ;  /* 0x0000000000048947 */ /* 0x003fea0003800000 */
[----:B------:R-:W-:Y:S01]  /*1d30*/  BPT.TRAP 0x1 ;  /* 0x000000040000795c */ /* 0x000fe20000300000 */
.L_x_23:
[----:B------:R-:W-:Y:S01]  /*1d40*/  ULEA UR4, UR8, UR41, 0x3 ;  /* 0x0000002908047291 */ /* 0x000fe2000f8e183f */
[----:B------:R-:W-:-:S08]  /*1d50*/  SHF.L.U32 R2, R4, 0x1f, RZ ;  /* 0x0000001f04027819 */ /* 0x000fd000000006ff */
[----:B------:R0:W1:Y:S01]  /*1d60*/  SYNCS.PHASECHK.TRANS64.TRYWAIT P1, [UR4], R2 ;  /* 0x00000002ff0075a7 */ /* 0x0000620008020144 */
[----:B------:R-:W-:Y:S05]  /*1d70*/  @!P0 BRA `(.L_x_24) ;  /* 0x0000000000048947 */ /* 0x000fea0003800000 */
[----:B------:R-:W-:Y:S01]  /*1d80*/  BPT.TRAP 0x1 ;  /* 0x000000040000795c */ /* 0x000fe20000300000 */
.L_x_24:
[----:B-1----:R-:W-:Y:S05]  /*1d90*/  @P1 BRA `(.L_x_25) ;  /* 0x0000000000081947 */ /* 0x002fea0003800000 */
[----:B------:R-:W1:Y:S02]  /*1da0*/  SYNCS.PHASECHK.TRANS64.TRYWAIT P1, [UR4], R2 ;  /* 0x00000002ff0075a7 */ /* 0x000e640008020144 */
[----:B-1----:R-:W-:Y:S05]  /*1db0*/  @!P1 BRA `(.L_x_26) ;  /* 0x0000002c00a89947 */ /* 0x002fea0003800000 */
.L_x_25:
[----:B------:R-:W-:Y:S01]  /*1dc0*/  ULEA UR10, UR8, UR46, 0x9 ;  /* 0x0000002e080a7291 */ /* 0x000fe2000f8e483f */
[----:B------:R-:W-:Y:S01]  /*1dd0*/  WARPGROUP.ARRIVE ;  /* 0x00000000000079c5 */ /* 0x000fe20000000000 */
[----:B------:R-:W-:Y:S01]  /*1de0*/  ULEA UR11, UR8, UR45, 0x6 ;  /* 0x0000002d080b7291 */ /* 0x000fe2000f8e303f */
[----:B------:R-:W-:Y:S01]  /*1df0*/  UMOV UR5, 0x40000040 ;  /* 0x4000004000057882 */ /* 0x000fe20000000000 */
[----:B------:R-:W-:-:S03]  /*1e00*/  UMOV UR7, 0x40000000 ;  /* 0x4000000000077882 */ /* 0x000fc60000000000 */
[----:B------:R-:W-:Y:S02]  /*1e10*/  UMOV UR4, UR10 ;  /* 0x0000000a00047c82 */ /* 0x000fe40008000000 */
[----:B------:R-:W-:Y:S02]  /*1e20*/  UMOV UR6, UR11 ;  /* 0x0000000b00067c82 */ /* 0x000fe40008000000 */
[----:B------:R-:W-:Y:S01]  /*1e30*/  IGMMA.64x8x32.S8.S8 R32, gdesc[UR4], R32, gsb0 ;  /* 0x00000000042079f1 */ /* 0x000fe20008041020 */
        /* <DEDUP_REMOVED lines=23> */
[----:B------:R-:W-:Y:S01]  /*1fb0*/  BPT.TRAP 0x1 ;  /* 0x000000040000795c */ /* 0x000fe20000300000 */
.L_x_27:
[----:B------:R-:W-:Y:S01]  /*1fc0*/  ULEA UR4, UR9, UR41, 0x3 ;  /* 0x0000002909047291 */ /* 0x000fe2000f8e183f */
[----:B------:R-:W-:-:S03]  /*1fd0*/  ISETP.GT.U32.AND P1, PT, R18, 0x1, PT ;  /* 0x000000011200780c */ /* 0x000fc60003f24070 */
[----:B------:R-:W-:-:S04]  /*1fe0*/  UIADD3 UR4, UR4, 0xc8, URZ ;  /* 0x000000c804047890 */ /* 0x000fc8000fffe03f */
[----:B------:R-:W-:-:S09]  /*1ff0*/  UPRMT UR4, URZ, 0x654, UR4 ;  /* 0x000006543f047896 */ /* 0x000fd20008000004 */
[----:B------:R-:W-:Y:S01]  /*2000*/  SYNCS.ARRIVE.TRANS64.RED.A1T0 RZ, [UR4], RZ ;  /* 0x000000ffffff79a7 */ /* 0x000fe20008100404 */
[----:B------:R-:W-:Y:S05]  /*2010*/  @P1 BRA `(.L_x_28) ;  /* 0x0000000000041947 */ /* 0x000fea0003800000 */
[----:B------:R-:W-:Y:S01]  /*2020*/  BPT.TRAP 0x1 ;  /* 0x000000040000795c */ /* 0x000fe20000300000 */
.L_x_28:
[----:B------:R-:W-:Y:S01]  /*2030*/  UIADD3 UR8, UR8, 0x1, URZ ;  /* 0x0000000108087890 */ /* 0x000fe2000fffe03f */
[C---:B------:R-:W-:Y:S01]  /*2040*/  ISETP.GT.AND P1, PT, R0.reuse, 0x1, PT ;  /* 0x000000010000780c */ /* 0x040fe20003f24270 */
[----:B------:R-:W-:Y:S01]  /*2050*/  UIADD3 UR9, UR9, 0x1, URZ ;  /* 0x0000000109097890 */ /* 0x000fe2000fffe03f */
[----:B------:R-:W-:Y:S01]  /*2060*/  VIADD R0, R0, 0xffffffff ;  /* 0xffffffff00007836 */ /* 0x000fe20000000000 */
[----:B------:R-:W-:Y:S02]  /*2070*/  UISETP.NE.AND UP0, UPT, UR8, 0x19, UPT ;  /* 0x000000190800788c */ /* 0x000fe4000bf05270 */
[----:B------:R-:W-:Y:S02]  /*2080*/  UISETP.NE.AND UP1, UPT, UR9, 0x19, UPT ;  /* 0x000000190900788c */ /* 0x000fe4000bf25270 */
[----:B------:R-:W-:Y:S02]  /*2090*/  USEL UR4, URZ, 0x1, UP0 ;  /* 0x000000013f047887 */ /* 0x000fe40008000000 */
[----:B------:R-:W-:-:S02]  /*20a0*/  USEL UR8, UR8, URZ, UP0 ;  /* 0x0000003f08087287 */ /* 0x000fc40008000000 */
[----:B------:R-:W-:Y:S02]  /*20b0*/  USEL UR9, UR9, URZ, UP1 ;  /* 0x0000003f09097287 */ /* 0x000fe40008800000 */
[----:B------:R-:W-:Y:S01]  /*20c0*/  LOP3.LUT R4, R4, UR4, RZ, 0x3c, !PT ;  /* 0x0000000404047c12 */ /* 0x000fe2000f8e3cff */
[----:B------:R-:W-:Y:S09]  /*20d0*/  @P1 BRA `(.L_x_29) ;  /* 0xfffffffc00101947 */ /* 0x000ff2000383ffff */
.L_x_22:
[----:B------:R-:W2:Y:S01]  /*20e0*/  LDC R0, c[0x0][0x28c] ;  /* 0x0000a300ff007b82 */ /* 0x000ea20000000800 */
[----:B01----:R-:W-:-:S04]  /*20f0*/  IMAD.U32 R2, RZ, RZ, UR49 ;  /* 0x00000031ff027e24 */ /* 0x003fc8000f8e00ff */
[----:B------:R0:W-:Y:S01]  /*2100*/  SYNCS.ARRIVE.TRANS64.A1T0 RZ, [R2+UR48], RZ ;  /* 0x000000ff02ff79a7 */ /* 0x0001e20008100030 */
[----:B--2---:R-:W-:-:S13]  /*2110*/  ISETP.GE.AND P1, PT, R0, 0x1, PT ;  /* 0x000000010000780c */ /* 0x004fda0003f26270 */
[----:B0-----:R-:W-:Y:S05]  /*2120*/  @!P1 BRA `(.L_x_30) ;  /* 0x0000000000349947 */ /* 0x001fea0003800000 */
[----:B------:R-:W-:Y:S05]  /*2130*/  @!P0 BRA `(.L_x_31) ;  /* 0x0000000000048947 */ /* 0x000fea0003800000 */
[----:B------:R-:W-:Y:S01]  /*2140*/  BPT.TRAP 0x1 ;  /* 0x000000040000795c */ /* 0x000fe20000300000 */
.L_x_31:
[----:B------:R-:W-:Y:S01]  /*2150*/  UIADD3 UR6, UR38, UR42, URZ ;  /* 0x0000002a26067290 */ /* 0x000fe2000fffe03f */
[----:B------:R-:W-:-:S03]  /*2160*/  ISETP.GT.U32.AND P0, PT, R18, 0x1, PT ;  /* 0x000000011200780c */ /* 0x000fc60003f04070 */
[----:B------:R-:W-:-:S04]  /*2170*/  UIMAD.WIDE.U32 UR4, UR6, 0x51eb851f, URZ ;  /* 0x51eb851f060478a5 */ /* 0x000fc8000f8e003f */
[----:B------:R-:W-:-:S04]  /*2180*/  USHF.R.U32.HI UR4, URZ, 0x3, UR5 ;  /* 0x000000033f047899 */ /* 0x000fc80008011605 */
[----:B------:R-:W-:-:S04]  /*2190*/  UIMAD UR6, UR4, -0x19, UR6 ;  /* 0xffffffe7040678a4 */ /* 0x000fc8000f8e0206 */
[----:B------:R-:W-:-:S04]  /*21a0*/  ULEA UR6, UR6, UR41, 0x3 ;  /* 0x0000002906067291 */ /* 0x000fc8000f8e183f */
[----:B------:R-:W-:-:S04]  /*21b0*/  UIADD3 UR6, UR6, 0xc8, URZ ;  /* 0x000000c806067890 */ /* 0x000fc8000fffe03f */
[----:B------:R-:W-:-:S09]  /*21c0*/  UPRMT UR6, URZ, 0x654, UR6 ;  /* 0x000006543f067896 */ /* 0x000fd20008000006 */
[----:B------:R-:W-:Y:S01]  /*21d0*/  SYNCS.ARRIVE.TRANS64.RED.A1T0 RZ, [UR6], RZ ;  /* 0x000000ffffff79a7 */ /* 0x000fe20008100406 */
[----:B------:R-:W-:Y:S05]  /*21e0*/  @P0 BRA `(.L_x_30) ;  /* 0x0000000000040947 */ /* 0x000fea0003800000 */
[----:B------:R-:W-:Y:S01]  /*21f0*/  BPT.TRAP 0x1 ;  /* 0x000000040000795c */ /* 0x000fe20000300000 */
.L_x_30:
[----:B------:R-:W-:Y:S01]  /*2200*/  SHF.L.U32 R0, R50, 0x1f, RZ ;  /* 0x0000001f32007819 */ /* 0x000fe200000006ff */
[----:B------:R-:W-:Y:S01]  /*2210*/  UIADD3 UR38, UR38, UR47, URZ ;  /* 0x0000002f26267290 */ /* 0x000fe2000fffe03f */
[----:B------:R-:W-:Y:S01]  /*2220*/  SHF.R.S32.HI R15, RZ, 0x1f, R26 ;  /* 0x0000001fff0f7819 */ /* 0x000fe2000001141a */
[----:B------:R-:W-:Y:S01]  /*2230*/  UISETP.GE.U32.AND UP1, UPT, UR47, 0x19, UPT ;  /* 0x000000192f00788c */ /* 0x000fe2000bf26070 */
[----:B------:R-:W0:Y:S01]  /*2240*/  SYNCS.PHASECHK.TRANS64.TRYWAIT P0, [UR43+0x8], R0 ;  /* 0x00000800ff0075a7 */ /* 0x000e22000800016b */
[----:B------:R-:W-:Y:S01]  /*2250*/  UISETP.GT.U32.AND UP0, UPT, UR38, 0x18, UPT ;  /* 0x000000182600788c */ /* 0x000fe2000bf04070 */
[----:B------:R-:W-:Y:S01]  /*2260*/  IMAD.SHL.U32 R13, R25, 0x8, RZ ;  /* 0x00000008190d7824 */ /* 0x000fe200078e00ff */
[----:B------:R-:W-:Y:S02]  /*2270*/  UIMAD.WIDE.U32 UR4, UR38, 0x51eb851f, URZ ;  /* 0x51eb851f260478a5 */ /* 0x000fe4000f8e003f */
[----:B------:R-:W-:Y:S02]  /*2280*/  UISETP.LT.U32.AND UP0, UPT, UR47, 0x19, UP0 ;  /* 0x000000192f00788c */ /* 0x000fe40008701070 */
[----:B------:R-:W-:-:S02]  /*2290*/  USHF.R.U32.HI UR4, URZ, 0x3, UR5 ;  /* 0x000000033f047899 */ /* 0x000fc40008011605 */
[----:B------:R-:W-:Y:S02]  /*22a0*/  USEL UR6, URZ, 0x1, !UP0 ;  /* 0x000000013f067887 */ /* 0x000fe4000c000000 */
[----:B------:R-:W-:Y:S02]  /*22b0*/  UIMAD UR38, UR4, -0x19, UR38 ;  /* 0xffffffe7042678a4 */ /* 0x000fe4000f8e0226 */
[----:B------:R-:W-:-:S04]  /*22c0*/  ULOP3.LUT UR39, UR39, UR6, URZ, 0x3c, !UPT ;  /* 0x0000000627277292 */ /* 0x000fc8000f8e3c3f */
[----:B------:R-:W-:Y:S01]  /*22d0*/  @UP1 ULOP3.LUT UR39, UR39, 0x1, UR4, 0x78, !UPT ;  /* 0x0000000127271892 */ /* 0x000fe2000f8e7804 */
[----:B0-----:R-:W-:Y:S11]  /*22e0*/  @!P0 BRA `(.L_x_32) ;  /* 0x0000002800748947 */ /* 0x001ff60003800000 */
.L_x_91:
[----:B0-----:R-:W-:Y:S01]  /*22f0*/  IMAD.SHL.U32 R0, R24, 0x40, RZ ;  /* 0x0000004018007824 */ /* 0x001fe200078e00ff */
[----:B------:R-:W-:Y:S01]  /*2300*/  ULDC UR6, c[0x0][0x284] ;  /* 0x0000a10000067ab9 */ /* 0x000fe20000000800 */
[----:B------:R-:W-:Y:S01]  /*2310*/  ULDC.64 UR4, c[0x0][0x5d0] ;  /* 0x0001740000047ab9 */ /* 0x000fe20000000a00 */
[----:B------:R-:W-:Y:S01]  /*2320*/  SHF.R.S32.HI R7, RZ, 0x1f, R13 ;  /* 0x0000001fff077819 */ /* 0x000fe2000001140d */
[----:B------:R-:W-:Y:S01]  /*2330*/  IMAD R3, R15, UR4, RZ ;  /* 0x000000040f037c24 */ /* 0x000fe2000f8e02ff */
[----:B------:R-:W-:Y:S01]  /*2340*/  ISETP.GE.AND P0, PT, R0, UR6, PT ;  /* 0x0000000600007c0c */ /* 0x000fe2000bf06270 */
[C---:B------:R-:W-:Y:S01]  /*2350*/  IMAD.WIDE.U32 R4, R26.reuse, UR4, R38 ;  /* 0x000000041a047c25 */ /* 0x040fe2000f8e0026 */
[----:B------:R-:W-:Y:S02]  /*2360*/  ULDC UR6, c[0x0][0x288] ;  /* 0x0000a20000067ab9 */ /* 0x000fe40000000800 */
[C---:B------:R-:W-:Y:S01]  /*2370*/  ISETP.GE.OR P0, PT, R13.reuse, UR6, P0 ;  /* 0x000000060d007c0c */ /* 0x040fe20008706670 */
[----:B------:R-:W-:Y:S01]  /*2380*/  IMAD R0, R26, UR5, R3 ;  /* 0x000000051a007c24 */ /* 0x000fe2000f8e0203 */
[----:B------:R-:W-:Y:S01]  /*2390*/  IADD3 R4, P1, R13, R4, RZ ;  /* 0x000000040d047210 */ /* 0x000fe20007f3e0ff */
[----:B------:R-:W-:Y:S01]  /*23a0*/  IMAD.WIDE R2, R24, 0x40, R30 ;  /* 0x0000004018027825 */ /* 0x000fe200078e021e */
[----:B------:R-:W-:-:S02]  /*23b0*/  ULDC.64 UR4, c[0x0][0x5c8] ;  /* 0x0001720000047ab9 */ /* 0x000fc40000000a00 */
[----:B------:R-:W-:Y:S01]  /*23c0*/  IADD3.X R5, R7, R5, R0, P1, !PT ;  /* 0x0000000507057210 */ /* 0x000fe20000ffe400 */
[----:B------:R-:W-:-:S04]  /*23d0*/  IMAD R9, R3, UR4, RZ ;  /* 0x0000000403097c24 */ /* 0x000fc8000f8e02ff */
[C---:B------:R-:W-:Y:S02]  /*23e0*/  IMAD R9, R2.reuse, UR5, R9 ;  /* 0x0000000502097c24 */ /* 0x040fe4000f8e0209 */
[----:B------:R-:W-:Y:S01]  /*23f0*/  IMAD.WIDE.U32 R4, R2, UR4, R4 ;  /* 0x0000000402047c25 */ /* 0x000fe2000f8e0004 */
[----:B------:R-:W-:Y:S06]  /*2400*/  @P0 BRA `(.L_x_33) ;  /* 0x0000000400700947 */ /* 0x000fec0003800000 */
[----:B------:R-:W-:Y:S01]  /*2410*/  ULDC.64 UR4, c[0x0][0x5c0] ;  /* 0x0001700000047ab9 */ /* 0x000fe20000000a00 */
[----:B------:R-:W-:Y:S01]  /*2420*/  IMAD.IADD R9, R5, 0x1, R9 ;  /* 0x0000000105097824 */ /* 0x000fe200078e0209 */
[----:B------:R-:W-:Y:S01]  /*2430*/  IADD3 R8, P0, R4, UR4, RZ ;  /* 0x0000000404087c10 */ /* 0x000fe2000ff1e0ff */
[----:B------:R-:W-:Y:S03]  /*2440*/  BSSY B0, `(.L_x_33) ;  /* 0x0000058000007945 */ /* 0x000fe60003800000 */
[----:B------:R-:W-:Y:S02]  /*2450*/  IADD3.X R9, R9, UR5, RZ, P0, !PT ;  /* 0x0000000509097c10 */ /* 0x000fe400087fe4ff */
[----:B-----5:R-:W-:Y:S02]  /*2460*/  ISETP.NE.AND P0, PT, R28, RZ, PT ;  /* 0x000000ff1c00720c */ /* 0x020fe40003f05270 */
[----:B------:R-:W-:-:S05]  /*2470*/  LEA R10, P1, R36, R8, 0x3 ;  /* 0x00000008240a7211 */ /* 0x000fca00078218ff */
[----:B------:R-:W-:-:S06]  /*2480*/  IMAD.X R11, R9, 0x1, R43, P1 ;  /* 0x00000001090b7824 */ /* 0x000fcc00008e062b */
[----:B------:R-:W-:Y:S05]  /*2490*/  @!P0 BRA `(.L_x_34) ;  /* 0x0000000400008947 */ /* 0x000fea0003800000 */
[----:B------:R-:W0:Y:S01]  /*24a0*/  LDC.64 R44, c[0x0][0x5b0] ;  /* 0x00016c00ff2c7b82 */ /* 0x000e220000000a00 */
[----:B------:R-:W-:Y:S01]  /*24b0*/  ULDC.64 UR4, c[0x0][0x5b8] ;  /* 0x00016e0000047ab9 */ /* 0x000fe20000000a00 */
[----:B------:R-:W-:Y:S01]  /*24c0*/  IMAD.IADD R14, R42, 0x1, -R13 ;  /* 0x000000012a0e7824 */ /* 0x000fe200078e0a0d */
[----:B------:R-:W-:Y:S01]  /*24d0*/  BSSY B1, `(.L_x_35) ;  /* 0x0000012000017945 */ /* 0x000fe20003800000 */
[----:B------:R-:W-:-:S04]  /*24e0*/  IMAD.WIDE.U32 R4, R26, UR4, R38 ;  /* 0x000000041a047c25 */ /* 0x000fc8000f8e0026 */
[----:B------:R-:W-:Y:S01]  /*24f0*/  IMAD R15, R15, UR4, RZ ;  /* 0x000000040f0f7c24 */ /* 0x000fe2000f8e02ff */
[----:B------:R-:W1:Y:S01]  /*2500*/  LDC.64 R46, c[0x0][0x5a8] ;  /* 0x00016a00ff2e7b82 */ /* 0x000e620000000a00 */
[----:B------:R-:W-:Y:S01]  /*2510*/  IADD3 R6, P0, R13, R4, RZ ;  /* 0x000000040d067210 */ /* 0x000fe20007f1e0ff */
[----:B------:R-:W-:Y:S02]  /*2520*/  IMAD R24, R24, -0x40, R37 ;  /* 0xffffffc018187824 */ /* 0x000fe400078e0225 */
[----:B------:R-:W-:Y:S02]  /*2530*/  IMAD R15, R26, UR5, R15 ;  /* 0x000000051a0f7c24 */ /* 0x000fe4000f8e020f */
[----:B------:R-:W-:-:S03]  /*2540*/  IMAD R25, R25, -0x8, R42 ;  /* 0xfffffff819197824 */ /* 0x000fc600078e022a */
[----:B------:R-:W-:Y:S02]  /*2550*/  IADD3.X R7, R7, R5, R15, P0, !PT ;  /* 0x0000000507077210 */ /* 0x000fe400007fe40f */
[----:B------:R-:W-:-:S04]  /*2560*/  ISETP.GE.AND P0, PT, R14, 0x1, PT ;  /* 0x000000010e00780c */ /* 0x000fc80003f06270 */
[----:B------:R-:W-:Y:S01]  /*2570*/  ISETP.LT.OR P0, PT, R24, 0x1, !P0 ;  /* 0x000000011800780c */ /* 0x000fe20004701670 */
[-C--:B0-----:R-:W-:Y:S02]  /*2580*/  IMAD R0, R3, R44.reuse, RZ ;  /* 0x0000002c03007224 */ /* 0x081fe400078e02ff */
[----:B------:R-:W-:-:S04]  /*2590*/  IMAD.WIDE.U32 R4, R2, R44, R6 ;  /* 0x0000002c02047225 */ /* 0x000fc800078e0006 */
[----:B------:R-:W-:Y:S01]  /*25a0*/  IMAD R21, R2, R45, R0 ;  /* 0x0000002d02157224 */ /* 0x000fe200078e0200 */
[----:B-1----:R-:W-:-:S04]  /*25b0*/  IADD3 R12, P1, R4, R46, RZ ;  /* 0x0000002e040c7210 */ /* 0x002fc80007f3e0ff */
[----:B------:R-:W-:Y:S01]  /*25c0*/  IADD3.X R13, R47, R5, R21, P1, !PT ;  /* 0x000000052f0d7210 */ /* 0x000fe20000ffe415 */
[----:B------:R-:W-:Y:S08]  /*25d0*/  @P0 BRA `(.L_x_36) ;  /* 0x0000000000040947 */ /* 0x000ff00003800000 */
[----:B------:R0:W5:Y:S02]  /*25e0*/  LDG.E.U8 R41, desc[UR36][R12.64] ;  /* 0x000000240c297981 */ /* 0x000164000c1e1100 */
.L_x_36:
[----:B------:R-:W-:Y:S05]  /*25f0*/  BSYNC B1 ;  /* 0x0000000000017941 */ /* 0x000fea0003800000 */
.L_x_35:
[----:B-----5:R-:W-:Y:S01]  /*2600*/  LOP3.LUT R0, R41, 0xffff, RZ, 0xc0, !PT ;  /* 0x0000ffff29007812 */ /* 0x020fe200078ec0ff */
[C---:B------:R-:W-:Y:S01]  /*2610*/  IMAD.SHL.U32 R4, R44.reuse, 0x8, RZ ;  /* 0x000000082c047824 */ /* 0x040fe200078e00ff */
[----:B------:R-:W-:Y:S01]  /*2620*/  SHF.L.U64.HI R5, R44, 0x3, R45 ;  /* 0x000000032c057819 */ /* 0x000fe2000001022d */
[----:B------:R-:W-:Y:S01]  /*2630*/  BSSY B1, `(.L_x_37) ;  /* 0x0000011000017945 */ /* 0x000fe20003800000 */
[----:B------:R-:W-:Y:S02]  /*2640*/  PRMT R15, R0, 0x8880, RZ ;  /* 0x00008880000f7816 */ /* 0x000fe400000000ff */
[----:B------:R-:W-:Y:S01]  /*2650*/  ISETP.GE.AND P2, PT, R25, 0x2, PT ;  /* 0x000000021900780c */ /* 0x000fe20003f46270 */
[----:B------:R-:W-:Y:S01]  /*2660*/  IMAD.WIDE.U32 R2, R2, R44, R4 ;  /* 0x0000002c02027225 */ /* 0x000fe200078e0004 */
[C---:B------:R-:W-:Y:S02]  /*2670*/  ISETP.GE.AND P1, PT, R24.reuse, 0x9, PT ;  /* 0x000000091800780c */ /* 0x040fe40003f26270 */
[----:B------:R-:W-:Y:S01]  /*2680*/  ISETP.LT.OR P2, PT, R24, 0x1, !P2 ;  /* 0x000000011800780c */ /* 0x000fe20005741670 */
[----:B------:R-:W-:Y:S01]  /*2690*/  IMAD R0, R15, R28, RZ ;  /* 0x0000001c0f007224 */ /* 0x000fe200078e02ff */
[----:B------:R-:W-:Y:S01]  /*26a0*/  IADD3 R2, P3, P4, R6, R46, R2 ;  /* 0x0000002e06027210 */ /* 0x000fe20007c7e002 */
[----:B------:R-:W-:Y:S01]  /*26b0*/  IMAD.IADD R3, R21, 0x1, R3 ;  /* 0x0000000115037824 */ /* 0x000fe200078e0203 */
[----:B------:R-:W-:Y:S01]  /*26c0*/  ISETP.LT.OR P5, PT, R14, 0x1, !P1 ;  /* 0x000000010e00780c */ /* 0x000fe20004fa1670 */
[----:B------:R-:W-:-:S03]  /*26d0*/  @!P0 IMAD R5, R32, R27, R0 ;  /* 0x0000001b20058224 */ /* 0x000fc600078e0200 */
[----:B------:R-:W-:Y:S02]  /*26e0*/  IADD3.X R3, R7, R47, R3, P3, P4 ;  /* 0x0000002f07037210 */ /* 0x000fe40001fe8403 */
[----:B------:R1:W-:Y:S03]  /*26f0*/  @!P0 STG.E.U8 desc[UR36][R8.64], R5 ;  /* 0x0000000508008986 */ /* 0x0003e6000c101124 */
[----:B------:R-:W-:Y:S05]  /*2700*/  @P2 BRA `(.L_x_38) ;  /* 0x00000000000c2947 */ /* 0x000fea0003800000 */
[----:B------:R-:W1:Y:S02]  /*2710*/  LDG.E.U8 R41, desc[UR36][R12.64+0x1] ;  /* 0x000001240c297981 */ /* 0x000e64000c1e1100 */
[----:B-1----:R-:W-:-:S05]  /*2720*/  PRMT R5, R41, 0x8880, RZ ;  /* 0x0000888029057816 */ /* 0x002fca00000000ff */
[----:B------:R-:W-:-:S07]  /*2730*/  IMAD R0, R5, R28, RZ ;  /* 0x0000001c05007224 */ /* 0x000fce00078e02ff */
.L_x_38:
[----:B------:R-:W-:Y:S05]  /*2740*/  BSYNC B1 ;  /* 0x0000000000017941 */ /* 0x000fea0003800000 */
.L_x_37:
[----:B------:R-:W-:Y:S01]  /*2750*/  @!P2 IMAD R33, R33, R27, R0 ;  /* 0x0000001b2121a224 */ /* 0x000fe200078e0200 */
[----:B------:R-:W-:Y:S04]  /*2760*/  BSSY B1, `(.L_x_39) ;  /* 0x0000006000017945 */ /* 0x000fe80003800000 */
[----:B------:R2:W-:Y:S01]  /*2770*/  @!P2 STG.E.U8 desc[UR36][R8.64+0x1], R33 ;  /* 0x000001210800a986 */ /* 0x0005e2000c101124 */
[----:B------:R-:W-:Y:S05]  /*2780*/  @P5 BRA `(.L_x_40) ;  /* 0x00000000000c5947 */ /* 0x000fea0003800000 */
[----:B------:R-:W1:Y:S02]  /*2790*/  LDG.E.U8 R41, desc[UR36][R2.64] ;  /* 0x0000002402297981 */ /* 0x000e64000c1e1100 */
[----:B-1----:R-:W-:-:S05]  /*27a0*/  PRMT R5, R41, 0x8880, RZ ;  /* 0x0000888029057816 */ /* 0x002fca00000000ff */
[----:B------:R-:W-:-:S07]  /*27b0*/  IMAD R0, R5, R28, RZ ;  /* 0x0000001c05007224 */ /* 0x000fce00078e02ff */
.L_x_40:
[----:B------:R-:W-:Y:S05]  /*27c0*/  BSYNC B1 ;  /* 0x0000000000017941 */ /* 0x000fea0003800000 */
.L_x_39:
[----:B-1----:R-:W-:Y:S01]  /*27d0*/  @!P5 IMAD R5, R34, R27, R0 ;  /* 0x0000001b2205d224 */ /* 0x002fe200078e0200 */
[----:B------:R-:W-:Y:S01]  /*27e0*/  ISETP.LT.OR P1, PT, R25, 0x2, !P1 ;  /* 0x000000021900780c */ /* 0x000fe20004f21670 */
[----:B------:R-:W-:Y:S03]  /*27f0*/  BSSY B1, `(.L_x_41) ;  /* 0x0000006000017945 */ /* 0x000fe60003800000 */
[----:B------:R1:W-:Y:S09]  /*2800*/  @!P5 STG.E.U8 desc[UR36][R10.64], R5 ;  /* 0x000000050a00d986 */ /* 0x0003f2000c101124 */
[----:B------:R-:W-:Y:S05]  /*2810*/  @P1 BRA `(.L_x_42) ;  /* 0x00000000000c1947 */ /* 0x000fea0003800000 */
[----:B------:R-:W1:Y:S02]  /*2820*/  LDG.E.U8 R41, desc[UR36][R2.64+0x1] ;  /* 0x0000012402297981 */ /* 0x000e64000c1e1100 */
[----:B-1----:R-:W-:-:S05]  /*2830*/  PRMT R5, R41, 0x8880, RZ ;  /* 0x0000888029057816 */ /* 0x002fca00000000ff */
[----:B------:R-:W-:-:S07]  /*2840*/  IMAD R0, R5, R28, RZ ;  /* 0x0000001c05007224 */ /* 0x000fce00078e02ff */
.L_x_42:
[----:B------:R-:W-:Y:S05]  /*2850*/  BSYNC B1 ;  /* 0x0000000000017941 */ /* 0x000fea0003800000 */
.L_x_41:
[----:B------:R-:W-:Y:S01]  /*2860*/  IMAD R35, R35, R27, R0 ;  /* 0x0000001b23237224 */ /* 0x000fe200078e0200 */
[----:B------:R-:W-:Y:S06]  /*2870*/  @P1 BRA `(.L_x_43) ;  /* 0x0000000000501947 */ /* 0x000fec0003800000 */
[----:B------:R3:W-:Y:S01]  /*2880*/  STG.E.U8 desc[UR36][R10.64+0x1], R35 ;  /* 0x000001230a007986 */ /* 0x0007e2000c101124 */
[----:B------:R-:W-:Y:S05]  /*2890*/  BRA `(.L_x_43) ;  /* 0x0000000000487947 */ /* 0x000fea0003800000 */
.L_x_34:
[----:B------:R-:W-:Y:S02]  /*28a0*/  IMAD R24, R24, -0x40, R37 ;  /* 0xffffffc018187824 */ /* 0x000fe400078e0225 */
[----:B------:R-:W-:-:S03]  /*28b0*/  IMAD R25, R25, -0x8, R42 ;  /* 0xfffffff819197824 */ /* 0x000fc600078e022a */
[C---:B------:R-:W-:Y:S02]  /*28c0*/  ISETP.GE.AND P0, PT, R24.reuse, 0x1, PT ;  /* 0x000000011800780c */ /* 0x040fe40003f06270 */
[----:B------:R-:W-:Y:S02]  /*28d0*/  ISETP.GE.AND P1, PT, R24, 0x9, PT ;  /* 0x000000091800780c */ /* 0x000fe40003f26270 */
[C---:B------:R-:W-:Y:S02]  /*28e0*/  ISETP.LT.OR P2, PT, R25.reuse, 0x1, !P0 ;  /* 0x000000011900780c */ /* 0x040fe40004741670 */
[C---:B------:R-:W-:Y:S02]  /*28f0*/  ISETP.LT.OR P0, PT, R25.reuse, 0x2, !P0 ;  /* 0x000000021900780c */ /* 0x040fe40004701670 */
[C---:B------:R-:W-:Y:S02]  /*2900*/  ISETP.LT.OR P3, PT, R25.reuse, 0x1, !P1 ;  /* 0x000000011900780c */ /* 0x040fe40004f61670 */
[----:B------:R-:W-:-:S07]  /*2910*/  ISETP.LT.OR P1, PT, R25, 0x2, !P1 ;  /* 0x000000021900780c */ /* 0x000fce0004f21670 */
[-C--:B------:R-:W-:Y:S02]  /*2920*/  @!P2 IMAD R5, R32, R27.reuse, RZ ;  /* 0x0000001b2005a224 */ /* 0x080fe400078e02ff */
[----:B------:R-:W-:Y:S02]  /*2930*/  @!P2 IMAD.MOV.U32 R2, RZ, RZ, R8 ;  /* 0x000000ffff02a224 */ /* 0x000fe400078e0008 */
[----:B------:R-:W-:Y:S02]  /*2940*/  @!P2 IMAD.MOV.U32 R3, RZ, RZ, R9 ;  /* 0x000000ffff03a224 */ /* 0x000fe400078e0009 */
[-C--:B------:R-:W-:Y:S02]  /*2950*/  @!P0 IMAD R33, R33, R27.reuse, RZ ;  /* 0x0000001b21218224 */ /* 0x080fe400078e02ff */
[-C--:B------:R-:W-:Y:S01]  /*2960*/  @!P3 IMAD R7, R34, R27.reuse, RZ ;  /* 0x0000001b2207b224 */ /* 0x080fe200078e02ff */
[----:B------:R4:W-:Y:S01]  /*2970*/  @!P2 STG.E.U8 desc[UR36][R2.64], R5 ;  /* 0x000000050200a986 */ /* 0x0009e2000c101124 */
[----:B------:R-:W-:-:S03]  /*2980*/  @!P1 IMAD R35, R35, R27, RZ ;  /* 0x0000001b23239224 */ /* 0x000fc600078e02ff */
[----:B------:R4:W-:Y:S04]  /*2990*/  @!P0 STG.E.U8 desc[UR36][R8.64+0x1], R33 ;  /* 0x0000012108008986 */ /* 0x0009e8000c101124 */
[----:B------:R4:W-:Y:S04]  /*29a0*/  @!P3 STG.E.U8 desc[UR36][R10.64], R7 ;  /* 0x000000070a00b986 */ /* 0x0009e8000c101124 */
[----:B------:R4:W-:Y:S02]  /*29b0*/  @!P1 STG.E.U8 desc[UR36][R10.64+0x1], R35 ;  /* 0x000001230a009986 */ /* 0x0009e4000c101124 */
.L_x_43:
[----:B------:R-:W-:Y:S05]  /*29c0*/  BSYNC B0 ;  /* 0x0000000000007941 */ /* 0x000fea0003800000 */
.L_x_33:
[----:B------:R-:W-:Y:S01]  /*29d0*/  LEA R22, P0, R16, R22, 0x1 ;  /* 0x0000001610167211 */ /* 0x000fe200078008ff */
[----:B------:R-:W-:Y:S01]  /*29e0*/  ULDC.64 UR4, c[0x0][0x650] ;  /* 0x0001940000047ab9 */ /* 0x000fe20000000a00 */
[----:B------:R-:W-:Y:S02]  /*29f0*/  IMAD.U32 R0, RZ, RZ, UR44 ;  /* 0x0000002cff007e24 */ /* 0x000fe4000f8e00ff */
[----:B------:R-:W-:Y:S02]  /*2a00*/  IMAD.MOV.U32 R24, RZ, RZ, -0x1 ;  /* 0xffffffffff187424 */ /* 0x000fe400078e00ff */
[----:B------:R-:W-:Y:S01]  /*2a10*/  IMAD.X R19, R40, 0x1, R19, P0 ;  /* 0x0000000128137824 */ /* 0x000fe200000e0613 */
[----:B------:R-:W-:Y:S01]  /*2a20*/  ISETP.GE.U32.AND P0, PT, R22, UR4, PT ;  /* 0x0000000416007c0c */ /* 0x000fe2000bf06070 */
[----:B------:R0:W-:Y:S01]  /*2a30*/  SYNCS.ARRIVE.TRANS64.A1T0 RZ, [R0+UR48], RZ ;  /* 0x000000ff00ff79a7 */ /* 0x0001e20008100030 */
[----:B------:R-:W-:Y:S02]  /*2a40*/  IMAD.MOV.U32 R25, RZ, RZ, -0x1 ;  /* 0xffffffffff197424 */ /* 0x000fe400078e00ff */
[----:B------:R-:W-:Y:S01]  /*2a50*/  ISETP.GE.U32.AND.EX P0, PT, R19, UR5, PT, P0 ;  /* 0x0000000513007c0c */ /* 0x000fe2000bf06100 */
[----:B------:R-:W-:Y:S01]  /*2a60*/  IMAD.MOV.U32 R26, RZ, RZ, -0x1 ;  /* 0xffffffffff1a7424 */ /* 0x000fe200078e00ff */
[----:B0-----:R-:W-:-:S11]  /*2a70*/  PRMT R0, RZ, 0x7610, R0 ;  /* 0x00007610ff007816 */ /* 0x001fd60000000000 */
[----:B------:R-:W-:Y:S05]  /*2a80*/  @P0 BRA `(.L_x_44) ;  /* 0x0000000400580947 */ /* 0x000fea0003800000 */
[----:B--2-4-:R-:W0:Y:S01]  /*2a90*/  LDC.64 R8, c[0x0][0x628] ;  /* 0x00018a00ff087b82 */ /* 0x014e220000000a00 */
[----:B------:R-:W2:Y:S01]  /*2aa0*/  S2R R14, SR_CTAID.X ;  /* 0x00000000000e7919 */ /* 0x000ea20000002500 */
[----:B------:R-:W-:Y:S02]  /*2ab0*/  IMAD.MOV.U32 R6, RZ, RZ, R22 ;  /* 0x000000ffff067224 */ /* 0x000fe400078e0016 */
[----:B------:R-:W-:Y:S01]  /*2ac0*/  IMAD.MOV.U32 R7, RZ, RZ, R19 ;  /* 0x000000ffff077224 */ /* 0x000fe200078e0013 */
[----:B------:R-:W4:Y:S03]  /*2ad0*/  S2R R15, SR_CTAID.Y ;  /* 0x00000000000f7919 */ /* 0x000f260000002600 */
[----:B------:R-:W1:Y:S08]  /*2ae0*/  LDC R0, c[0x0][0x630] ;  /* 0x00018c00ff007b82 */ /* 0x000e700000000800 */
[----:B------:R-:W1:Y:S01]  /*2af0*/  LDC.64 R12, c[0x0][0x620] ;  /* 0x00018800ff0c7b82 */ /* 0x000e620000000a00 */
[----:B0-----:R-:W-:-:S04]  /*2b00*/  ISETP.NE.U32.AND P0, PT, R8, RZ, PT ;  /* 0x000000ff0800720c */ /* 0x001fc80003f05070 */
[----:B------:R-:W-:-:S13]  /*2b10*/  ISETP.NE.AND.EX P0, PT, R9, RZ, PT, P0 ;  /* 0x000000ff0900720c */ /* 0x000fda0003f05300 */
[----:B-12-4-:R-:W-:Y:S05]  /*2b20*/  @!P0 BRA `(.L_x_45) ;  /* 0x0000000000288947 */ /* 0x016fea0003800000 */
[----:B------:R-:W0:Y:S02]  /*2b30*/  LDC R3, c[0x0][0x634] ;  /* 0x00018d00ff037b82 */ /* 0x000e240000000800 */
[----:B0-----:R-:W-:-:S05]  /*2b40*/  IADD3 R7, P0, R22, R3, RZ ;  /* 0x0000000316077210 */ /* 0x001fca0007f1e0ff */
[----:B---3--:R-:W-:-:S04]  /*2b50*/  IMAD.X R11, RZ, RZ, R19, P0 ;  /* 0x000000ffff0b7224 */ /* 0x008fc800000e0613 */
[----:B------:R-:W-:-:S04]  /*2b60*/  IMAD.WIDE.U32 R2, R11, R8, RZ ;  /* 0x000000080b027225 */ /* 0x000fc800078e00ff */
[----:B------:R-:W-:-:S04]  /*2b70*/  IMAD.WIDE.U32 R4, P0, R7, R9, R2 ;  /* 0x0000000907047225 */ /* 0x000fc80007800002 */
[----:B------:R-:W-:-:S04]  /*2b80*/  IMAD.WIDE.U32 R2, R7, R8, RZ ;  /* 0x0000000807027225 */ /* 0x000fc800078e00ff */
[----:B------:R-:W-:Y:S01]  /*2b90*/  IMAD.X R7, RZ, RZ, RZ, P0 ;  /* 0x000000ffff077224 */ /* 0x000fe200000e06ff */
[----:B------:R-:W-:Y:S01]  /*2ba0*/  IADD3 RZ, P0, R3, R4, RZ ;  /* 0x0000000403ff7210 */ /* 0x000fe20007f1e0ff */
[----:B------:R-:W-:-:S04]  /*2bb0*/  IMAD.MOV.U32 R6, RZ, RZ, R5 ;  /* 0x000000ffff067224 */ /* 0x000fc800078e0005 */
[----:B------:R-:W-:-:S08]  /*2bc0*/  IMAD.WIDE.U32.X R6, R11, R9, R6, P0 ;  /* 0x000000090b067225 */ /* 0x000fd000000e0406 */
.L_x_45:
[-CC-:B------:R-:W-:Y:S01]  /*2bd0*/  SHF.R.U64 R26, R6, R0.reuse, R7.reuse ;  /* 0x00000000061a7219 */ /* 0x180fe20000001207 */
[----:B------:R-:W0:Y:S01]  /*2be0*/  LDC.64 R24, c[0x0][0x640] ;  /* 0x00019000ff187b82 */ /* 0x000e220000000a00 */
[----:B------:R-:W-:Y:S01]  /*2bf0*/  SHF.R.U32.HI R0, RZ, R0, R7 ;  /* 0x00000000ff007219 */ /* 0x000fe20000011607 */
[----:B------:R-:W-:Y:S01]  /*2c00*/  IMAD.MOV.U32 R2, RZ, RZ, R22 ;  /* 0x000000ffff027224 */ /* 0x000fe200078e0016 */
[----:B------:R-:W-:Y:S01]  /*2c10*/  IADD3 R5, P0, RZ, -R26, RZ ;  /* 0x8000001aff057210 */ /* 0x000fe20007f1e0ff */
[----:B------:R-:W-:Y:S01]  /*2c20*/  ULDC UR4, c[0x0][0x150] ;  /* 0x0000540000047ab9 */ /* 0x000fe20000000800 */
[----:B------:R-:W-:-:S03]  /*2c30*/  I2FP.F32.U32 R6, R14 ;  /* 0x0000000e00067245 */ /* 0x000fc60000201000 */
[----:B------:R-:W1:Y:S01]  /*2c40*/  LDC R4, c[0x0][0x618] ;  /* 0x00018600ff047b82 */ /* 0x000e620000000800 */
[----:B------:R-:W-:Y:S02]  /*2c50*/  IMAD.X R3, RZ, RZ, ~R0, P0 ;  /* 0x000000ffff037224 */ /* 0x000fe400000e0e00 */
[----:B------:R-:W-:Y:S01]  /*2c60*/  FMUL R6, R6, UR4 ;  /* 0x0000000406067c20 */ /* 0x000fe20008400000 */
[----:B------:R-:W-:Y:S01]  /*2c70*/  ULDC UR4, c[0x0][0x154] ;  /* 0x0000550000047ab9 */ /* 0x000fe20000000800 */
[-C--:B------:R-:W-:Y:S02]  /*2c80*/  IMAD R0, R3, R12.reuse, RZ ;  /* 0x0000000c03007224 */ /* 0x080fe400078e02ff */
[----:B------:R-:W-:Y:S01]  /*2c90*/  IMAD.MOV.U32 R3, RZ, RZ, R19 ;  /* 0x000000ffff037224 */ /* 0x000fe200078e0013 */
[----:B---3--:R-:W2:Y:S01]  /*2ca0*/  LDC R10, c[0x0][0x608] ;  /* 0x00018200ff0a7b82 */ /* 0x008ea20000000800 */
[----:B------:R-:W3:Y:S01]  /*2cb0*/  F2I.U32.TRUNC.NTZ R6, R6 ;  /* 0x0000000600067305 */ /* 0x000ee2000020f000 */
[----:B------:R-:W-:-:S04]  /*2cc0*/  IMAD.WIDE.U32 R2, R5, R12, R2 ;  /* 0x0000000c05027225 */ /* 0x000fc800078e0002 */
[----:B------:R-:W-:Y:S02]  /*2cd0*/  IMAD R5, R5, R13, R0 ;  /* 0x0000000d05057224 */ /* 0x000fe400078e0200 */
[----:B------:R-:W4:Y:S01]  /*2ce0*/  LDC R20, c[0x0][0x658] ;  /* 0x00019600ff147b82 */ /* 0x000f220000000800 */
[----:B------:R-:W-:Y:S01]  /*2cf0*/  I2FP.F32.U32 R0, R15 ;  /* 0x0000000f00007245 */ /* 0x000fe20000201000 */
[----:B------:R-:W-:Y:S01]  /*2d00*/  IMAD.IADD R3, R3, 0x1, R5 ;  /* 0x0000000103037824 */ /* 0x000fe200078e0205 */
[----:B0-----:R-:W-:-:S05]  /*2d10*/  ISETP.NE.U32.AND P0, PT, R24, RZ, PT ;  /* 0x000000ff1800720c */ /* 0x001fca0003f05070 */
[----:B------:R-:W0:Y:S01]  /*2d20*/  LDC R7, c[0x0][0x144] ;  /* 0x00005100ff077b82 */ /* 0x000e220000000800 */
[-CC-:B-1----:R-:W-:Y:S01]  /*2d30*/  SHF.R.U64 R8, R2, R4.reuse, R3.reuse ;  /* 0x0000000402087219 */ /* 0x182fe20000001203 */
[----:B---3--:R-:W-:Y:S01]  /*2d40*/  IMAD.MOV R6, RZ, RZ, -R6 ;  /* 0x000000ffff067224 */ /* 0x008fe200078e0a06 */
[----:B------:R-:W-:Y:S01]  /*2d50*/  SHF.R.U32.HI R3, RZ, R4, R3 ;  /* 0x00000004ff037219 */ /* 0x000fe20000011603 */
[----:B------:R-:W-:Y:S01]  /*2d60*/  FMUL R4, R0, UR4 ;  /* 0x0000000400047c20 */ /* 0x000fe20008400000 */
[----:B------:R-:W-:-:S03]  /*2d70*/  ISETP.NE.AND.EX P0, PT, R25, RZ, PT, P0 ;  /* 0x000000ff1900720c */ /* 0x000fc60003f05300 */
[----:B------:R-:W1:Y:S01]  /*2d80*/  LDC R12, c[0x0][0x148] ;  /* 0x00005200ff0c7b82 */ /* 0x000e620000000800 */
[----:B------:R3:W0:Y:S01]  /*2d90*/  F2I.U32.TRUNC.NTZ R11, R4 ;  /* 0x00000004000b7305 */ /* 0x000622000020f000 */
[-CC-:B--2---:R-:W-:Y:S02]  /*2da0*/  SHF.R.U64 R0, R8, R10.reuse, R3.reuse ;  /* 0x0000000a08007219 */ /* 0x184fe40000001203 */
[----:B------:R-:W-:-:S04]  /*2db0*/  SHF.R.U32.HI R3, RZ, R10, R3 ;  /* 0x0000000aff037219 */ /* 0x000fc80000011603 */
[----:B------:R-:W2:Y:S01]  /*2dc0*/  LDC R32, c[0x0][0x648] ;  /* 0x00019200ff207b82 */ /* 0x000ea20000000800 */
[-CC-:B----4-:R-:W-:Y:S02]  /*2dd0*/  SHF.R.U64 R10, R0, R20.reuse, R3.reuse ;  /* 0x00000014000a7219 */ /* 0x190fe40000001203 */
[----:B------:R-:W-:-:S03]  /*2de0*/  SHF.R.U32.HI R3, RZ, R20, R3 ;  /* 0x00000014ff037219 */ /* 0x000fc60000011603 */
[----:B------:R-:W-:Y:S02]  /*2df0*/  IMAD.MOV.U32 R2, RZ, RZ, R10 ;  /* 0x000000ffff027224 */ /* 0x000fe400078e000a */
[----:B------:R-:W4:Y:S01]  /*2e00*/  LDC R33, c[0x0][0x638] ;  /* 0x00018e00ff217b82 */ /* 0x000f220000000800 */
[----:B0-----:R-:W-:-:S07]  /*2e10*/  IMAD R13, R7, R6, R14 ;  /* 0x00000006070d7224 */ /* 0x001fce00078e020e */
[----:B------:R-:W0:Y:S08]  /*2e20*/  LDC R34, c[0x0][0x610] ;  /* 0x00018400ff227b82 */ /* 0x000e300000000800 */
        /* <DEDUP_REMOVED lines=12> */
.L_x_46:
[----:B------:R-:W-:Y:S01]  /*2ef0*/  ISETP.NE.AND P0, PT, R23, 0x1, PT ;  /* 0x000000011700780c */ /* 0x000fe20003f05270 */
[----:B0-----:R-:W-:Y:S01]  /*2f00*/  VIADD R5, R21, 0xffffffff ;  /* 0xffffffff15057836 */ /* 0x001fe20000000000 */
[----:B--2---:R-:W-:Y:S01]  /*2f10*/  SHF.R.U64 R2, R2, R32, R3 ;  /* 0x0000002002027219 */ /* 0x004fe20000001203 */
[----:B------:R-:W-:Y:S01]  /*2f20*/  IMAD.MOV R11, RZ, RZ, -R11 ;  /* 0x000000ffff0b7224 */ /* 0x000fe200078e0a0b */
[----:B------:R-:W-:-:S03]  /*2f30*/  LOP3.LUT R0, R0, R49, RZ, 0xc0, !PT ;  /* 0x0000003100007212 */ /* 0x000fc600078ec0ff */
[----:B------:R-:W-:Y:S02]  /*2f40*/  IMAD.MOV R3, RZ, RZ, -R2 ;  /* 0x000000ffff037224 */ /* 0x000fe400078e0a02 */
[----:B------:R-:W-:Y:S01]  /*2f50*/  IMAD R24, R29, R2, R0 ;  /* 0x000000021d187224 */ /* 0x000fe200078e0200 */
[----:B------:R-:W-:Y:S01]  /*2f60*/  LOP3.LUT R0, R8, R5, RZ, 0xc0, !PT ;  /* 0x0000000508007212 */ /* 0x000fe200078ec0ff */
[----:B----4-:R-:W-:Y:S02]  /*2f70*/  IMAD R3, R3, R33, R10 ;  /* 0x0000002103037224 */ /* 0x010fe400078e020a */
[----:B------:R-:W-:Y:S02]  /*2f80*/  @P0 IMAD R13, R12, R11, R15 ;  /* 0x0000000b0c0d0224 */ /* 0x000fe400078e020f */
[----:B------:R-:W-:Y:S02]  /*2f90*/  IMAD R3, R3, R21, R0 ;  /* 0x0000001503037224 */ /* 0x000fe400078e0200 */
[----:B------:R-:W-:-:S02]  /*2fa0*/  IMAD R24, R24, R34, R13 ;  /* 0x0000002218187224 */ /* 0x000fc400078e020d */
[----:B------:R-:W-:-:S03]  /*2fb0*/  IMAD.MOV.U32 R2, RZ, RZ, 0x1 ;  /* 0x00000001ff027424 */ /* 0x000fc600078e00ff */
[----:B------:R-:W-:Y:S02]  /*2fc0*/  SEL R25, R3, R24, !P0 ;  /* 0x0000001803197207 */ /* 0x000fe40004000000 */
[----:B------:R-:W-:Y:S02]  /*2fd0*/  PRMT R0, R2, 0x7610, R0 ;  /* 0x0000761002007816 */ /* 0x000fe40000000000 */
[----:B------:R-:W-:-:S07]  /*2fe0*/  SEL R24, R24, R3, !P0 ;  /* 0x0000000318187207 */ /* 0x000fce0004000000 */
.L_x_44:
[----:B------:R-:W-:Y:S02]  /*2ff0*/  LOP3.LUT P0, RZ, R0, 0xff, RZ, 0xc0, !PT ;  /* 0x000000ff00ff7812 */ /* 0x000fe4000780c0ff */
[----:B------:R-:W-:-:S11]  /*3000*/  LOP3.LUT R50, R50, 0x1, RZ, 0x3c, !PT ;  /* 0x0000000132327812 */ /* 0x000fd600078e3cff */
[----:B------:R-:W-:Y:S05]  /*3010*/  @P0 BRA `(.L_x_47) ;  /* 0xffffffe8000c0947 */ /* 0x000fea000383ffff */
[----:B------:R-:W-:Y:S05]  /*3020*/  EXIT ;  /* 0x000000000000794d */ /* 0x000fea0003800000 */
.L_x_14:
[----:B------:R-:W-:-:S08]  /*3030*/  ISETP.NE.AND P0, PT, R0, RZ, PT ;  /* 0x000000ff0000720c */ /* 0x000fd00003f05270 */
[----:B-----5:R-:W0:-:S00]  /*3040*/  USETMAXREG.DEALLOC.CTAPOOL 0x28 ;  /* 0x00000028000079c8 */ /* 0x020e0000080e0500 */
[----:B------:R-:W-:Y:S05]  /*3050*/  @P0 EXIT ;  /* 0x000000000000094d */ /* 0x000fea0003800000 */
[----:B0-----:R-:W-:Y:S01]  /*3060*/  LOP3.LUT P0, RZ, R7, 0xff, RZ, 0xc0, !PT ;  /* 0x000000ff07ff7812 */ /* 0x001fe2000780c0ff */
[----:B------:R-:W-:Y:S02]  /*3070*/  IMAD.MOV.U32 R0, RZ, RZ, 0x1 ;  /* 0x00000001ff007424 */ /* 0x000fe400078e00ff */
[----:B------:R-:W-:-:S10]  /*3080*/  IMAD.MOV.U32 R8, RZ, RZ, RZ ;  /* 0x000000ffff087224 */ /* 0x000fd400078e00ff */
[----:B------:R-:W-:Y:S05]  /*3090*/  @!P0 BRA `(.L_x_48) ;  /* 0x0000000c00108947 */ /* 0x000fea0003800000 */
[----:B------:R-:W-:Y:S01]  /*30a0*/  LOP3.LUT P0, RZ, R3, 0x1f, RZ, 0xc0, !PT ;  /* 0x0000001f03ff7812 */ /* 0x000fe2000780c0ff */
[----:B------:R-:W-:Y:S01]  /*30b0*/  ULDC UR5, c[0x0][0x658] ;  /* 0x0001960000057ab9 */ /* 0x000fe20000000800 */
[----:B------:R-:W-:Y:S01]  /*30c0*/  UMOV UR6, 0xffffffff ;  /* 0xffffffff00067882 */ /* 0x000fe20000000000 */
[----:B------:R-:W-:Y:S01]  /*30d0*/  BSSY B0, `(.L_x_48) ;  /* 0x00000c0000007945 */ /* 0x000fe20003800000 */
[----:B------:R-:W-:Y:S01]  /*30e0*/  USHF.L.U32 UR6, UR6, UR5, URZ ;  /* 0x0000000506067299 */ /* 0x000fe2000800063f */
[C---:B------:R-:W-:Y:S01]  /*30f0*/  ISETP.NE.AND P2, PT, R2.reuse, RZ, PT ;  /* 0x000000ff0200720c */ /* 0x040fe20003f45270 */
[----:B------:R-:W-:Y:S01]  /*3100*/  IMAD.MOV.U32 R9, RZ, RZ, 0x1 ;  /* 0x00000001ff097424 */ /* 0x000fe200078e00ff */
[----:B------:R-:W-:Y:S01]  /*3110*/  ISETP.NE.OR P0, PT, R2, RZ, !P0 ;  /* 0x000000ff0200720c */ /* 0x000fe20004705670 */
[----:B------:R-:W-:Y:S01]  /*3120*/  IMAD.MOV.U32 R0, RZ, RZ, 0x1 ;  /* 0x00000001ff007424 */ /* 0x000fe200078e00ff */
[----:B------:R-:W-:Y:S01]  /*3130*/  LOP3.LUT R7, R18, 0x2, RZ, 0xfc, !PT ;  /* 0x0000000212077812 */ /* 0x000fe200078efcff */
[----:B------:R-:W-:Y:S01]  /*3140*/  IMAD.MOV.U32 R8, RZ, RZ, RZ ;  /* 0x000000ffff087224 */ /* 0x000fe200078e00ff */
[----:B------:R-:W-:Y:S01]  /*3150*/  ULDC UR4, c[0x0][0x600] ;  /* 0x0001800000047ab9 */ /* 0x000fe20000000800 */
[----:B------:R-:W-:Y:S01]  /*3160*/  UMOV UR7, 0x1 ;  /* 0x0000000100077882 */ /* 0x000fe20000000000 */
[----:B------:R-:W-:-:S02]  /*3170*/  UIADD3 UR19, UR40, 0x1, URZ ;  /* 0x0000000128137890 */ /* 0x000fc4000fffe03f */
[----:B------:R-:W-:Y:S02]  /*3180*/  UIADD3 UR15, UR4, -0x1, URZ ;  /* 0xffffffff040f7890 */ /* 0x000fe4000fffe03f */
[----:B------:R-:W-:Y:S02]  /*3190*/  USHF.L.U32 UR17, UR7, UR5, URZ ;  /* 0x0000000507117299 */ /* 0x000fe4000800063f */
[----:B------:R-:W-:Y:S01]  /*31a0*/  ULOP3.LUT UR16, URZ, UR6, URZ, 0x33, !UPT ;  /* 0x000000063f107292 */ /* 0x000fe2000f8e333f */
[----:B------:R-:W-:-:S11]  /*31b0*/  ULDC.64 UR20, c[0x0][0x198] ;  /* 0x0000660000147ab9 */ /* 0x000fd60000000a00 */
.L_x_60:
[----:B------:R-:W-:-:S03]  /*31c0*/  UMOV UR4, 0xffffffff ;  /* 0xffffffff00047882 */ /* 0x000fc60000000000 */
[----:B------:R-:W-:Y:S05]  /*31d0*/  BRA.DIV UR4, `(.L_x_49) ;  /* 0x0000001a04d07947 */ /* 0x000fea000b800000 */
[----:B------:R-:W-:-:S13]  /*31e0*/  ELECT P6, URZ, PT ;  /* 0x00000000003f782f */ /* 0x000fda00038c0000 */
.L_x_94:
[----:B------:R-:W0:Y:S01]  /*31f0*/  LDC R2, c[0x0][0x28c] ;  /* 0x0000a300ff027b82 */ /* 0x000e220000000800 */
[----:B------:R-:W-:Y:S01]  /*3200*/  BSSY B1, `(.L_x_50) ;  /* 0x0000037000017945 */ /* 0x000fe20003800000 */
[----:B0-----:R-:W-:-:S13]  /*3210*/  ISETP.LT.OR P6, PT, R2, 0x1, !P6 ;  /* 0x000000010200780c */ /* 0x001fda00077c1670 */
[----:B------:R-:W-:Y:S05]  /*3220*/  @P6 BRA `(.L_x_51) ;  /* 0x0000000000d06947 */ /* 0x000fea0003800000 */
[----:B------:R-:W-:Y:S02]  /*3230*/  IMAD.SHL.U32 R25, R25, 0x8, RZ ;  /* 0x0000000819197824 */ /* 0x000fe400078e00ff */
[----:B------:R-:W-:Y:S02]  /*3240*/  IMAD.SHL.U32 R24, R24, 0x40, RZ ;  /* 0x0000004018187824 */ /* 0x000fe400078e00ff */
[----:B------:R-:W-:Y:S02]  /*3250*/  IMAD.MOV.U32 R12, RZ, RZ, RZ ;  /* 0x000000ffff0c7224 */ /* 0x000fe400078e00ff */
[----:B------:R-:W-:Y:S02]  /*3260*/  IMAD.U32 R13, RZ, RZ, UR19 ;  /* 0x00000013ff0d7e24 */ /* 0x000fe4000f8e00ff */
[----:B------:R-:W-:Y:S02]  /*3270*/  IMAD.MOV.U32 R2, RZ, RZ, R0 ;  /* 0x000000ffff027224 */ /* 0x000fe400078e0000 */
[----:B------:R-:W-:-:S07]  /*3280*/  IMAD.MOV.U32 R3, RZ, RZ, R8 ;  /* 0x000000ffff037224 */ /* 0x000fce00078e0008 */
.L_x_55:
[----:B------:R-:W0:Y:S01]  /*3290*/  S2R R5, SR_CgaCtaId ;  /* 0x0000000000057919 */ /* 0x000e220000008800 */
[----:B------:R-:W-:-:S04]  /*32a0*/  MOV R4, 0x400 ;  /* 0x0000040000047802 */ /* 0x000fc80000000f00 */
[----:B0-----:R-:W-:Y:S02]  /*32b0*/  LEA R10, R5, R4, 0x18 ;  /* 0x00000004050a7211 */ /* 0x001fe400078ec0ff */
[----:B------:R-:W-:Y:S01]  /*32c0*/  SHF.L.U32 R4, R2, 0x1f, RZ ;  /* 0x0000001f02047819 */ /* 0x000fe200000006ff */
[----:B------:R-:W0:Y:S02]  /*32d0*/  @!P2 LDC R5, c[0x0][0x500] ;  /* 0x00014000ff05ab82 */ /* 0x000e240000000800 */
[----:B------:R-:W-:-:S04]  /*32e0*/  IMAD R11, R3, 0x8, R10 ;  /* 0x00000008030b7824 */ /* 0x000fc800078e020a */
[----:B------:R-:W1:Y:S02]  /*32f0*/  SYNCS.PHASECHK.TRANS64.TRYWAIT P1, [R11+URZ+0xc8], R4 ;  /* 0x0000c8040b0075a7 */ /* 0x000e64000802017f */
[----:B-1----:R-:W-:Y:S05]  /*3300*/  @!P1 BRA `(.L_x_52) ;  /* 0x0000001800a49947 */ /* 0x002fea0003800000 */
.L_x_95:
[----:B-1----:R-:W-:Y:S01]  /*3310*/  PRMT R4, R7, 0x9910, RZ ;  /* 0x0000991007047816 */ /* 0x002fe200000000ff */
[----:B0-----:R0:W-:Y:S03]  /*3320*/  @!P2 SYNCS.ARRIVE.TRANS64 RZ, [R11+URZ], R5 ;  /* 0x000000050bffa9a7 */ /* 0x0011e6000800003f */
[----:B------:R-:W-:-:S13]  /*3330*/  ISETP.NE.AND P1, PT, R4, 0x2, PT ;  /* 0x000000020400780c */ /* 0x000fda0003f25270 */
[----:B0-----:R-:W-:Y:S05]  /*3340*/  @P1 BRA `(.L_x_53) ;  /* 0x0000000000041947 */ /* 0x001fea0003800000 */
[----:B------:R-:W-:Y:S01]  /*3350*/  BPT.TRAP 0x1 ;  /* 0x000000040000795c */ /* 0x000fe20000300000 */
.L_x_53:
[----:B------:R-:W-:Y:S05]  /*3360*/  @P0 BRA `(.L_x_54) ;  /* 0x0000000000040947 */ /* 0x000fea0003800000 */
[----:B------:R-:W-:Y:S01]  /*3370*/  BPT.TRAP 0x1 ;  /* 0x000000040000795c */ /* 0x000fe20000300000 */
.L_x_54:
[--C-:B------:R-:W-:Y:S01]  /*3380*/  IMAD R4, R3, 0x2000, R10.reuse ;  /* 0x0000200003047824 */ /* 0x100fe200078e020a */
[----:B------:R-:W-:Y:S01]  /*3390*/  R2UR UR9, R11 ;  /* 0x000000000b0972ca */ /* 0x000fe200000e0000 */
[----:B------:R-:W-:Y:S01]  /*33a0*/  IMAD R10, R3, 0x400, R10 ;  /* 0x00000400030a7824 */ /* 0x000fe200078e020a */
[----:B------:R-:W-:Y:S01]  /*33b0*/  UIADD3 UR4, UP0, UR20, 0xf0, URZ ;  /* 0x000000f014047890 */ /* 0x000fe2000ff1e03f */
[----:B------:R-:W-:Y:S01]  /*33c0*/  VIADD R13, R13, 0xffffffff ;  /* 0xffffffff0d0d7836 */ /* 0x000fe20000000000 */
[----:B------:R-:W-:Y:S01]  /*33d0*/  R2UR UR5, R4 ;  /* 0x00000000040572ca */ /* 0x000fe200000e0000 */
[----:B------:R-:W-:Y:S01]  /*33e0*/  UIADD3 UR22, UP1, UR20, 0x1f0, URZ ;  /* 0x000001f014167890 */ /* 0x000fe2000ff3e03f */
[----:B------:R-:W-:Y:S01]  /*33f0*/  R2UR UR8, R10 ;  /* 0x000000000a0872ca */ /* 0x000fe200000e0000 */
[----:B------:R-:W-:Y:S01]  /*3400*/  VIADD R3, R3, 0x1 ;  /* 0x0000000103037836 */ /* 0x000fe20000000000 */
[----:B------:R-:W-:Y:S01]  /*3410*/  R2UR UR11, R24 ;  /* 0x00000000180b72ca */ /* 0x000fe200000e0000 */
[----:B------:R-:W-:Y:S01]  /*3420*/  UIADD3.X UR23, URZ, UR21, URZ, UP1, !UPT ;  /* 0x000000153f177290 */ /* 0x000fe20008ffe43f */
[----:B------:R-:W-:Y:S01]  /*3430*/  R2UR UR10, R12 ;  /* 0x000000000c0a72ca */ /* 0x000fe200000e0000 */
[----:B------:R-:W-:Y:S01]  /*3440*/  UMOV UR6, 0x0 ;  /* 0x0000000000067882 */ /* 0x000fe20000000000 */
[----:B------:R-:W-:Y:S01]  /*3450*/  R2UR UR12, R26 ;  /* 0x000000001a0c72ca */ /* 0x000fe200000e0000 */
[----:B------:R-:W-:Y:S01]  /*3460*/  UMOV UR7, 0x10000000 ;  /* 0x1000000000077882 */ /* 0x000fe20000000000 */
[----:B------:R-:W-:Y:S01]  /*3470*/  R2UR UR18, R25 ;  /* 0x00000000191272ca */ /* 0x000fe200000e0000 */
[----:B------:R-:W-:Y:S01]  /*3480*/  VIADD R12, R12, 0x80 ;  /* 0x000000800c0c7836 */ /* 0x000fe20000000000 */
[----:B------:R-:W-:Y:S01]  /*3490*/  ISETP.GT.AND P3, PT, R13, 0x1, PT ;  /* 0x000000010d00780c */ /* 0x000fe20003f64270 */
[----:B------:R-:W-:Y:S01]  /*34a0*/  UIADD3 UR13, UR5, 0x280, URZ ;  /* 0x00000280050d7890 */ /* 0x000fe2000fffe03f */
[----:B------:R-:W-:Y:S01]  /*34b0*/  ISETP.NE.AND P1, PT, R3, 0x19, PT ;  /* 0x000000190300780c */ /* 0x000fe20003f25270 */
[----:B------:R-:W-:-:S02]  /*34c0*/  UIADD3.X UR5, URZ, UR21, URZ, UP0, !UPT ;  /* 0x000000153f057290 */ /* 0x000fc400087fe43f */
[----:B------:R-:W-:Y:S01]  /*34d0*/  UIADD3 UR14, UR8, 0x32280, URZ ;  /* 0x00032280080e7890 */ /* 0x000fe2000fffe03f */
[----:B------:R-:W-:Y:S02]  /*34e0*/  SEL R5, RZ, 0x1, P1 ;  /* 0x00000001ff057807 */ /* 0x000fe40000800000 */
[----:B------:R-:W-:Y:S01]  /*34f0*/  UMOV UR8, UR13 ;  /* 0x0000000d00087c82 */ /* 0x000fe20008000000 */
[----:B------:R-:W-:Y:S02]  /*3500*/  SEL R3, R3, RZ, P1 ;  /* 0x000000ff03037207 */ /* 0x000fe40000800000 */
[----:B------:R-:W-:Y:S01]  /*3510*/  LOP3.LUT R2, R2, R5, RZ, 0x3c, !PT ;  /* 0x0000000502027212 */ /* 0x000fe200078e3cff */
[----:B------:R0:W-:Y:S02]  /*3520*/  UTMALDG.3D [UR8], [UR4], desc[UR6] ;  /* 0x00000608040075b4 */ /* 0x0001e40008011000 */
[----:B0-----:R-:W-:Y:S01]  /*3530*/  UMOV UR8, UR14 ;  /* 0x0000000e00087c82 */ /* 0x001fe20008000000 */
[----:B------:R-:W-:-:S02]  /*3540*/  UMOV UR11, UR18 ;  /* 0x00000012000b7c82 */ /* 0x000fc40008000000 */
[----:B------:R0:W-:Y:S02]  /*3550*/  UTMALDG.3D [UR8], [UR22], desc[UR6] ;  /* 0x00000608160075b4 */ /* 0x0001e40008011000 */
[----:B0-----:R-:W-:Y:S05]  /*3560*/  @P3 BRA `(.L_x_55) ;  /* 0xfffffffc00483947 */ /* 0x001fea000383ffff */
.L_x_51:
[----:B------:R-:W-:Y:S05]  /*3570*/  BSYNC B1 ;  /* 0x0000000000017941 */ /* 0x000fea0003800000 */
.L_x_50:
[----:B------:R-:W-:Y:S01]  /*3580*/  LOP3.LUT P4, RZ, R9, 0xff, RZ, 0xc0, !PT ;  /* 0x000000ff09ff7812 */ /* 0x000fe2000788c0ff */
[----:B------:R-:W-:Y:S01]  /*3590*/  VIADD R8, R8, UR40 ;  /* 0x0000002808087c36 */ /* 0x000fe20008000000 */
[----:B------:R-:W-:Y:S01]  /*35a0*/  ULDC.64 UR4, c[0x0][0x650] ;  /* 0x0001940000047ab9 */ /* 0x000fe20000000a00 */
[----:B------:R-:W-:Y:S01]  /*35b0*/  IMAD.U32 R5, RZ, RZ, UR40 ;  /* 0x00000028ff057e24 */ /* 0x000fe2000f8e00ff */
[----:B------:R-:W-:Y:S01]  /*35c0*/  UISETP.GE.U32.AND UP0, UPT, UR40, 0x19, UPT ;  /* 0x000000192800788c */ /* 0x000fe2000bf06070 */
[----:B------:R-:W-:Y:S01]  /*35d0*/  BSSY B1, `(.L_x_56) ;  /* 0x000006d000017945 */ /* 0x000fe20003800000 */
[----:B------:R-:W-:Y:S01]  /*35e0*/  ISETP.GT.U32.AND P1, PT, R8, 0x18, PT ;  /* 0x000000180800780c */ /* 0x000fe20003f24070 */
[----:B------:R-:W-:Y:S01]  /*35f0*/  IMAD.MOV.U32 R24, RZ, RZ, -0x1 ;  /* 0xffffffffff187424 */ /* 0x000fe200078e00ff */
[----:B------:R-:W-:Y:S01]  /*3600*/  PRMT R9, RZ, 0x7610, R9 ;  /* 0x00007610ff097816 */ /* 0x000fe20000000009 */
[----:B------:R-:W-:Y:S01]  /*3610*/  IMAD.MOV.U32 R25, RZ, RZ, -0x1 ;  /* 0xffffffffff197424 */ /* 0x000fe200078e00ff */
[----:B------:R-:W-:Y:S01]  /*3620*/  ISETP.LT.U32.AND P1, PT, R5, 0x19, P1 ;  /* 0x000000190500780c */ /* 0x000fe20000f21070 */
[----:B------:R-:W-:Y:S01]  /*3630*/  IMAD.MOV.U32 R26, RZ, RZ, -0x1 ;  /* 0xffffffffff1a7424 */ /* 0x000fe200078e00ff */
[----:B------:R-:W-:Y:S01]  /*3640*/  PLOP3.LUT P3, PT, PT, PT, UP0, 0x80, 0x0 ;  /* 0x000000000000781c */ /* 0x000fe20003f6f008 */
[----:B------:R-:W0:Y:S01]  /*3650*/  @P4 S2R R3, SR_CgaCtaId ;  /* 0x0000000000034919 */ /* 0x000e220000008800 */
[----:B------:R-:W-:-:S04]  /*3660*/  @P4 MOV R2, 0x400 ;  /* 0x0000040000024802 */ /* 0x000fc80000000f00 */
[----:B0-----:R-:W-:Y:S01]  /*3670*/  @P4 LEA R4, R3, R2, 0x18 ;  /* 0x0000000203044211 */ /* 0x001fe200078ec0ff */
[----:B------:R-:W-:-:S03]  /*3680*/  IMAD.WIDE.U32 R2, R8, 0x51eb851f, RZ ;  /* 0x51eb851f08027825 */ /* 0x000fc600078e00ff */
[----:B------:R0:W-:Y:S01]  /*3690*/  @P4 SYNCS.ARRIVE.TRANS64.A1T0 RZ, [R4+URZ+0x1c8], RZ ;  /* 0x0001c8ff04ff49a7 */ /* 0x0001e2000810003f */
[----:B------:R-:W-:Y:S02]  /*36a0*/  IADD3 R22, P4, R22, R16, RZ ;  /* 0x0000001016167210 */ /* 0x000fe40007f9e0ff */
[----:B------:R-:W-:Y:S02]  /*36b0*/  SHF.R.U32.HI R5, RZ, 0x3, R3 ;  /* 0x00000003ff057819 */ /* 0x000fe40000011603 */
[----:B------:R-:W-:Y:S01]  /*36c0*/  SEL R3, RZ, 0x1, !P1 ;  /* 0x00000001ff037807 */ /* 0x000fe20004800000 */
[----:B------:R-:W-:Y:S01]  /*36d0*/  IMAD.X R19, R19, 0x1, R6, P4 ;  /* 0x0000000113137824 */ /* 0x000fe200020e0606 */
[----:B------:R-:W-:Y:S01]  /*36e0*/  ISETP.GE.U32.AND P1, PT, R22, UR4, PT ;  /* 0x0000000416007c0c */ /* 0x000fe2000bf26070 */
[----:B------:R-:W-:Y:S01]  /*36f0*/  IMAD R8, R5, -0x19, R8 ;  /* 0xffffffe705087824 */ /* 0x000fe200078e0208 */
[----:B------:R-:W-:Y:S02]  /*3700*/  LOP3.LUT R0, R0, R3, RZ, 0x3c, !PT ;  /* 0x0000000300007212 */ /* 0x000fe400078e3cff */
[----:B------:R-:W-:-:S02]  /*3710*/  ISETP.GE.U32.AND.EX P1, PT, R19, UR5, PT, P1 ;  /* 0x0000000513007c0c */ /* 0x000fc4000bf26110 */
[----:B------:R-:W-:Y:S02]  /*3720*/  @P3 LOP3.LUT R0, R0, 0x1, R5, 0x78, !PT ;  /* 0x0000000100003812 */ /* 0x000fe400078e7805 */
[----:B------:R-:W-:-:S09]  /*3730*/  PRMT R2, RZ, 0x7610, R2 ;  /* 0x00007610ff027816 */ /* 0x000fd20000000002 */
[----:B0-----:R-:W-:Y:S05]  /*3740*/  @P1 BRA `(.L_x_57) ;  /* 0x0000000400541947 */ /* 0x001fea0003800000 */
[----:B------:R-:W0:Y:S01]  /*3750*/  S2R R11, SR_CTAID.X ;  /* 0x00000000000b7919 */ /* 0x000e220000002500 */
[----:B------:R-:W-:Y:S01]  /*3760*/  ULDC.64 UR4, c[0x0][0x628] ;  /* 0x00018a0000047ab9 */ /* 0x000fe20000000a00 */
[----:B------:R-:W1:Y:S01]  /*3770*/  LDC R12, c[0x0][0x144] ;  /* 0x00005100ff0c7b82 */ /* 0x000e620000000800 */
[----:B------:R-:W-:Y:S01]  /*3780*/  ISETP.NE.U32.AND P1, PT, RZ, UR4, PT ;  /* 0x00000004ff007c0c */ /* 0x000fe2000bf25070 */
[----:B------:R-:W2:Y:S01]  /*3790*/  S2R R10, SR_CTAID.Y ;  /* 0x00000000000a7919 */ /* 0x000ea20000002600 */
[----:B------:R-:W-:Y:S01]  /*37a0*/  ULDC UR6, c[0x0][0x150] ;  /* 0x0000540000067ab9 */ /* 0x000fe20000000800 */
[----:B------:R-:W-:Y:S01]  /*37b0*/  ULDC UR7, c[0x0][0x630] ;  /* 0x00018c0000077ab9 */ /* 0x000fe20000000800 */
[----:B------:R-:W-:Y:S01]  /*37c0*/  ISETP.NE.AND.EX P1, PT, RZ, UR5, PT, P1 ;  /* 0x00000005ff007c0c */ /* 0x000fe2000bf25310 */
[----:B------:R-:W-:Y:S01]  /*37d0*/  IMAD.MOV.U32 R2, RZ, RZ, R22 ;  /* 0x000000ffff027224 */ /* 0x000fe200078e0016 */
[----:B0-----:R-:W-:-:S05]  /*37e0*/  I2FP.F32.U32 R3, R11 ;  /* 0x0000000b00037245 */ /* 0x001fca0000201000 */
[----:B------:R-:W-:Y:S01]  /*37f0*/  FMUL R14, R3, UR6 ;  /* 0x00000006030e7c20 */ /* 0x000fe20008400000 */
[----:B------:R-:W-:-:S05]  /*3800*/  IMAD.MOV.U32 R3, RZ, RZ, R19 ;  /* 0x000000ffff037224 */ /* 0x000fca00078e0013 */
[----:B--2---:R-:W-:Y:S05]  /*3810*/  @!P1 BRA `(.L_x_58) ;  /* 0x0000000000289947 */ /* 0x004fea0003800000 */
[----:B------:R-:W-:Y:S02]  /*3820*/  ULDC UR6, c[0x0][0x634] ;  /* 0x00018d0000067ab9 */ /* 0x000fe40000000800 */
[----:B------:R-:W-:-:S05]  /*3830*/  IADD3 R3, P1, R22, UR6, RZ ;  /* 0x0000000616037c10 */ /* 0x000fca000ff3e0ff */
[----:B------:R-:W-:-:S04]  /*3840*/  IMAD.X R13, RZ, RZ, R19, P1 ;  /* 0x000000ffff0d7224 */ /* 0x000fc800008e0613 */
[----:B------:R-:W-:-:S04]  /*3850*/  IMAD.WIDE.U32 R4, R13, UR4, RZ ;  /* 0x000000040d047c25 */ /* 0x000fc8000f8e00ff */
[----:B------:R-:W-:-:S04]  /*3860*/  IMAD.WIDE.U32 R4, P1, R3, UR5, R4 ;  /* 0x0000000503047c25 */ /* 0x000fc8000f820004 */
[----:B------:R-:W-:-:S04]  /*3870*/  IMAD.WIDE.U32 R2, R3, UR4, RZ ;  /* 0x0000000403027c25 */ /* 0x000fc8000f8e00ff */
[----:B------:R-:W-:Y:S01]  /*3880*/  IMAD.MOV.U32 R2, RZ, RZ, R5 ;  /* 0x000000ffff027224 */ /* 0x000fe200078e0005 */
[----:B------:R-:W-:Y:S01]  /*3890*/  IADD3 RZ, P3, R3, R4, RZ ;  /* 0x0000000403ff7210 */ /* 0x000fe20007f7e0ff */
[----:B------:R-:W-:-:S04]  /*38a0*/  IMAD.X R3, RZ, RZ, RZ, P1 ;  /* 0x000000ffff037224 */ /* 0x000fc800008e06ff */
[----:B------:R-:W-:-:S08]  /*38b0*/  IMAD.WIDE.U32.X R2, R13, UR5, R2, P3 ;  /* 0x000000050d027c25 */ /* 0x000fd000098e0402 */
.L_x_58:
[--C-:B------:R-:W-:Y:S01]  /*38c0*/  SHF.R.U64 R26, R2, UR7, R3.reuse ;  /* 0x00000007021a7c19 */ /* 0x100fe20008001203 */
[----:B------:R-:W0:Y:S01]  /*38d0*/  F2I.U32.TRUNC.NTZ R14, R14 ;  /* 0x0000000e000e7305 */ /* 0x000e22000020f000 */
[----:B------:R-:W-:Y:S01]  /*38e0*/  SHF.R.U32.HI R2, RZ, UR7, R3 ;  /* 0x00000007ff027c19 */ /* 0x000fe20008011603 */
[----:B------:R-:W-:Y:S01]  /*38f0*/  ULDC.64 UR4, c[0x0][0x620] ;  /* 0x0001880000047ab9 */ /* 0x000fe20000000a00 */
[----:B------:R-:W-:Y:S01]  /*3900*/  IADD3 R5, P1, RZ, -R26, RZ ;  /* 0x8000001aff057210 */ /* 0x000fe20007f3e0ff */
[----:B------:R-:W-:Y:S01]  /*3910*/  IMAD.MOV.U32 R3, RZ, RZ, R19 ;  /* 0x000000ffff037224 */ /* 0x000fe200078e0013 */
[----:B------:R-:W-:Y:S01]  /*3920*/  ULDC.64 UR6, c[0x0][0x640] ;  /* 0x0001900000067ab9 */ /* 0x000fe20000000a00 */
[----:B------:R-:W2:Y:S02]  /*3930*/  LDC R15, c[0x0][0x148] ;  /* 0x00005200ff0f7b82 */ /* 0x000ea40000000800 */
[----:B------:R-:W-:Y:S01]  /*3940*/  IMAD.X R2, RZ, RZ, ~R2, P1 ;  /* 0x000000ffff027224 */ /* 0x000fe200008e0e02 */
[----:B------:R-:W-:-:S03]  /*3950*/  ISETP.NE.U32.AND P1, PT, RZ, UR6, PT ;  /* 0x00000006ff007c0c */ /* 0x000fc6000bf25070 */
[----:B------:R-:W-:Y:S01]  /*3960*/  IMAD R4, R2, UR4, RZ ;  /* 0x0000000402047c24 */ /* 0x000fe2000f8e02ff */
[----:B------:R-:W-:Y:S01]  /*3970*/  ISETP.NE.AND.EX P1, PT, RZ, UR7, PT, P1 ;  /* 0x00000007ff007c0c */ /* 0x000fe2000bf25310 */
[----:B------:R-:W-:-:S04]  /*3980*/  IMAD.MOV.U32 R2, RZ, RZ, R22 ;  /* 0x000000ffff027224 */ /* 0x000fc800078e0016 */
[----:B------:R-:W-:Y:S01]  /*3990*/  IMAD.WIDE.U32 R2, R5, UR4, R2 ;  /* 0x0000000405027c25 */ /* 0x000fe2000f8e0002 */
[----:B------:R-:W-:-:S03]  /*39a0*/  ULDC UR4, c[0x0][0x618] ;  /* 0x0001860000047ab9 */ /* 0x000fc60000000800 */
[----:B------:R-:W-:Y:S01]  /*39b0*/  IMAD R5, R5, UR5, R4 ;  /* 0x0000000505057c24 */ /* 0x000fe2000f8e0204 */
[----:B------:R-:W-:Y:S01]  /*39c0*/  ULDC UR5, c[0x0][0x154] ;  /* 0x0000550000057ab9 */ /* 0x000fe20000000800 */
[----:B0-----:R-:W-:Y:S02]  /*39d0*/  IMAD.MOV R4, RZ, RZ, -R14 ;  /* 0x000000ffff047224 */ /* 0x001fe400078e0a0e */
[----:B------:R-:W-:Y:S02]  /*39e0*/  IMAD.IADD R3, R3, 0x1, R5 ;  /* 0x0000000103037824 */ /* 0x000fe400078e0205 */
[----:B-1----:R-:W-:Y:S01]  /*39f0*/  IMAD R11, R12, R4, R11 ;  /* 0x000000040c0b7224 */ /* 0x002fe200078e020b */
[----:B------:R-:W-:Y:S02]  /*3a00*/  I2FP.F32.U32 R4, R10 ;  /* 0x0000000a00047245 */ /* 0x000fe40000201000 */
[--C-:B------:R-:W-:Y:S02]  /*3a10*/  SHF.R.U64 R12, R2, UR4, R3.reuse ;  /* 0x00000004020c7c19 */ /* 0x100fe40008001203 */
[----:B------:R-:W-:Y:S01]  /*3a20*/  SHF.R.U32.HI R3, RZ, UR4, R3 ;  /* 0x00000004ff037c19 */ /* 0x000fe20008011603 */
[----:B------:R-:W-:Y:S01]  /*3a30*/  FMUL R4, R4, UR5 ;  /* 0x0000000504047c20 */ /* 0x000fe20008400000 */
[----:B------:R-:W-:-:S02]  /*3a40*/  ULDC UR4, c[0x0][0x608] ;  /* 0x0001820000047ab9 */ /* 0x000fc40000000800 */
[--C-:B------:R-:W-:Y:S01]  /*3a50*/  SHF.R.U64 R14, R12, UR4, R3.reuse ;  /* 0x000000040c0e7c19 */ /* 0x100fe20008001203 */
[----:B------:R0:W1:Y:S01]  /*3a60*/  F2I.U32.TRUNC.NTZ R20, R4 ;  /* 0x0000000400147305 */ /* 0x000062000020f000 */
[----:B------:R-:W-:Y:S01]  /*3a70*/  SHF.R.U32.HI R3, RZ, UR4, R3 ;  /* 0x00000004ff037c19 */ /* 0x000fe20008011603 */
[----:B------:R-:W-:-:S03]  /*3a80*/  ULDC UR4, c[0x0][0x658] ;  /* 0x0001960000047ab9 */ /* 0x000fc60000000800 */
[--C-:B------:R-:W-:Y:S02]  /*3a90*/  SHF.R.U64 R13, R14, UR4, R3.reuse ;  /* 0x000000040e0d7c19 */ /* 0x100fe40008001203 */
[----:B------:R-:W-:-:S03]  /*3aa0*/  SHF.R.U32.HI R21, RZ, UR4, R3 ;  /* 0x00000004ff157c19 */ /* 0x000fc60008011603 */
[----:B------:R-:W-:Y:S02]  /*3ab0*/  IMAD.MOV.U32 R2, RZ, RZ, R13 ;  /* 0x000000ffff027224 */ /* 0x000fe400078e000d */
[----:B------:R-:W-:Y:S01]  /*3ac0*/  IMAD.MOV.U32 R3, RZ, RZ, R21 ;  /* 0x000000ffff037224 */ /* 0x000fe200078e0015 */
[----:B0-----:R-:W-:Y:S06]  /*3ad0*/  @!P1 BRA `(.L_x_59) ;  /* 0x0000000000289947 */ /* 0x001fec0003800000 */
        /* <DEDUP_REMOVED lines=10> */
.L_x_59:
[----:B------:R-:W-:Y:S01]  /*3b80*/  ISETP.NE.AND P1, PT, R23, 0x1, PT ;  /* 0x000000011700780c */ /* 0x000fe20003f25270 */
[----:B------:R-:W-:Y:S01]  /*3b90*/  ULDC UR4, c[0x0][0x648] ;  /* 0x0001920000047ab9 */ /* 0x000fe20000000800 */
[----:B------:R-:W-:Y:S01]  /*3ba0*/  LOP3.LUT R14, R14, UR16, RZ, 0xc0, !PT ;  /* 0x000000100e0e7c12 */ /* 0x000fe2000f8ec0ff */
[----:B-1----:R-:W-:Y:S01]  /*3bb0*/  IMAD.MOV R20, RZ, RZ, -R20 ;  /* 0x000000ffff147224 */ /* 0x002fe200078e0a14 */
[----:B------:R-:W-:Y:S01]  /*3bc0*/  SHF.R.U64 R3, R2, UR4, R3 ;  /* 0x0000000402037c19 */ /* 0x000fe20008001203 */
[----:B------:R-:W-:Y:S01]  /*3bd0*/  ULDC UR4, c[0x0][0x638] ;  /* 0x00018e0000047ab9 */ /* 0x000fe20000000800 */
[----:B------:R-:W-:Y:S01]  /*3be0*/  LOP3.LUT R24, R12, UR15, RZ, 0xc0, !PT ;  /* 0x0000000f0c187c12 */ /* 0x000fe2000f8ec0ff */
[----:B------:R-:W-:Y:S02]  /*3bf0*/  ULDC UR5, c[0x0][0x610] ;  /* 0x0001840000057ab9 */ /* 0x000fe40000000800 */
[----:B------:R-:W-:Y:S02]  /*3c00*/  IMAD.MOV R2, RZ, RZ, -R3 ;  /* 0x000000ffff027224 */ /* 0x000fe400078e0a03 */
[----:B------:R-:W-:-:S02]  /*3c10*/  IMAD R14, R3, UR17, R14 ;  /* 0x00000011030e7c24 */ /* 0x000fc4000f8e020e */
[----:B--2---:R-:W-:Y:S02]  /*3c20*/  @P1 IMAD R11, R15, R20, R10 ;  /* 0x000000140f0b1224 */ /* 0x004fe400078e020a */
[----:B------:R-:W-:Y:S01]  /*3c30*/  IMAD R13, R2, UR4, R13 ;  /* 0x00000004020d7c24 */ /* 0x000fe2000f8e020d */
[----:B------:R-:W-:Y:S01]  /*3c40*/  ULDC UR4, c[0x0][0x600] ;  /* 0x0001800000047ab9 */ /* 0x000fe20000000800 */
[----:B------:R-:W-:Y:S02]  /*3c50*/  IMAD R11, R14, UR5, R11 ;  /* 0x000000050e0b7c24 */ /* 0x000fe4000f8e020b */
[----:B------:R-:W-:Y:S02]  /*3c60*/  IMAD R24, R13, UR4, R24 ;  /* 0x000000040d187c24 */ /* 0x000fe4000f8e0218 */
[----:B------:R-:W-:-:S03]  /*3c70*/  IMAD.MOV.U32 R2, RZ, RZ, 0x1 ;  /* 0x00000001ff027424 */ /* 0x000fc600078e00ff */
[----:B------:R-:W-:Y:S02]  /*3c80*/  SEL R25, R24, R11, !P1 ;  /* 0x0000000b18197207 */ /* 0x000fe40004800000 */
[----:B------:R-:W-:-:S07]  /*3c90*/  SEL R24, R11, R24, !P1 ;  /* 0x000000180b187207 */ /* 0x000fce0004800000 */
.L_x_57:
[----:B------:R-:W-:Y:S05]  /*3ca0*/  BSYNC B1 ;  /* 0x0000000000017941 */ /* 0x000fea0003800000 */
.L_x_56:
[----:B------:R-:W-:-:S13]  /*3cb0*/  LOP3.LUT P1, RZ, R2, 0xff, RZ, 0xc0, !PT ;  /* 0x000000ff02ff7812 */ /* 0x000fda000782c0ff */
[----:B------:R-:W-:Y:S05]  /*3cc0*/  @P1 BRA `(.L_x_60) ;  /* 0xfffffff4003c1947 */ /* 0x000fea000383ffff */
[----:B------:R-:W-:Y:S05]  /*3cd0*/  BSYNC B0 ;  /* 0x0000000000007941 */ /* 0x000fea0003800000 */
.L_x_48:
[----:B------:R-:W-:-:S03]  /*3ce0*/  UMOV UR4, 0xffffffff ;  /* 0xffffffff00047882 */ /* 0x000fc60000000000 */
[----:B------:R-:W-:Y:S05]  /*3cf0*/  BRA.DIV UR4, `(.L_x_61) ;  /* 0x00000012043c7947 */ /* 0x000fea000b800000 */
[----:B------:R-:W-:-:S13]  /*3d00*/  ELECT P6, URZ, PT ;  /* 0x00000000003f782f */ /* 0x000fda00038c0000 */
.L_x_98:
[----:B------:R-:W-:Y:S04]  /*3d10*/  BSSY B0, `(.L_x_62) ;  /* 0x00000e8000007945 */ /* 0x000fe80003800000 */
[----:B------:R-:W-:Y:S05]  /*3d20*/  @!P6 BRA `(.L_x_63) ;  /* 0x0000000c0098e947 */ /* 0x000fea0003800000 */
[----:B------:R-:W-:-:S04]  /*3d30*/  LOP3.LUT R18, R18, 0x2, RZ, 0xfc, !PT ;  /* 0x0000000212127812 */ /* 0x000fc800078efcff */
[----:B------:R-:W-:-:S13]  /*3d40*/  ISETP.NE.AND P0, PT, R18, 0x3, PT ;  /* 0x000000031200780c */ /* 0x000fda0003f05270 */
[----:B------:R-:W-:Y:S05]  /*3d50*/  @!P0 BRA `(.L_x_64) ;  /* 0x0000000000048947 */ /* 0x000fea0003800000 */
[----:B------:R-:W-:Y:S01]  /*3d60*/  BPT.TRAP 0x1 ;  /* 0x000000040000795c */ /* 0x000fe20000300000 */
.L_x_64:
[----:B------:R-:W0:Y:S01]  /*3d70*/  S2R R3, SR_CgaCtaId ;  /* 0x0000000000037919 */ /* 0x000e220000008800 */
[----:B------:R-:W-:-:S04]  /*3d80*/  MOV R2, 0x400 ;  /* 0x0000040000027802 */ /* 0x000fc80000000f00 */
[----:B0-----:R-:W-:Y:S02]  /*3d90*/  LEA R3, R3, R2, 0x18 ;  /* 0x0000000203037211 */ /* 0x001fe400078ec0ff */
[----:B------:R-:W-:-:S03]  /*3da0*/  SHF.L.U32 R2, R0, 0x1f, RZ ;  /* 0x0000001f00027819 */ /* 0x000fc600000006ff */
[----:B------:R-:W-:-:S04]  /*3db0*/  VIADD R3, R3, 0xc8 ;  /* 0x000000c803037836 */ /* 0x000fc80000000000 */
[C---:B------:R-:W-:Y:S02]  /*3dc0*/  IMAD R7, R8.reuse, 0x8, R3 ;  /* 0x0000000808077824 */ /* 0x040fe400078e0203 */
[----:B------:R-:W-:Y:S02]  /*3dd0*/  VIADD R8, R8, 0x1 ;  /* 0x0000000108087836 */ /* 0x000fe40000000000 */
[----:B------:R-:W0:Y:S03]  /*3de0*/  SYNCS.PHASECHK.TRANS64.TRYWAIT P0, [R7+URZ], R2 ;  /* 0x00000002070075a7 */ /* 0x000e26000800017f */
[----:B------:R-:W-:-:S04]  /*3df0*/  ISETP.NE.AND P1, PT, R8, 0x19, PT ;  /* 0x000000190800780c */ /* 0x000fc80003f25270 */
[----:B------:R-:W-:Y:S02]  /*3e00*/  SEL R5, RZ, 0x1, P1 ;  /* 0x00000001ff057807 */ /* 0x000fe40000800000 */
[----:B------:R-:W-:Y:S02]  /*3e10*/  SEL R8, R8, RZ, P1 ;  /* 0x000000ff08087207 */ /* 0x000fe40000800000 */
[----:B------:R-:W-:-:S03]  /*3e20*/  LOP3.LUT R5, R0, R5, RZ, 0x3c, !PT ;  /* 0x0000000500057212 */ /* 0x000fc600078e3cff */
[----:B------:R-:W-:Y:S01]  /*3e30*/  IMAD R9, R8, 0x8, R3 ;  /* 0x0000000808097824 */ /* 0x000fe200078e0203 */
[----:B------:R-:W-:Y:S01]  /*3e40*/  SHF.L.U32 R4, R5, 0x1f, RZ ;  /* 0x0000001f05047819 */ /* 0x000fe200000006ff */
[----:B0-----:R-:W-:Y:S06]  /*3e50*/  @!P0 BRA `(.L_x_65) ;  /* 0x0000001000048947 */ /* 0x001fec0003800000 */
.L_x_99:
[----:B------:R-:W1:Y:S01]  /*3e60*/  SYNCS.PHASECHK.TRANS64.TRYWAIT P0, [R9+URZ], R4 ;  /* 0x00000004090075a7 */ /* 0x000e62000800017f */
[----:B------:R-:W-:-:S05]  /*3e70*/  VIADD R0, R8, 0x1 ;  /* 0x0000000108007836 */ /* 0x000fca0000000000 */
[----:B------:R-:W-:-:S04]  /*3e80*/  ISETP.NE.AND P1, PT, R0, 0x19, PT ;  /* 0x000000190000780c */ /* 0x000fc80003f25270 */
[----:B0-----:R-:W-:Y:S02]  /*3e90*/  SEL R2, RZ, 0x1, P1 ;  /* 0x00000001ff027807 */ /* 0x001fe40000800000 */
[----:B------:R-:W-:Y:S02]  /*3ea0*/  SEL R0, R0, RZ, P1 ;  /* 0x000000ff00007207 */ /* 0x000fe40000800000 */
[----:B------:R-:W-:-:S03]  /*3eb0*/  LOP3.LUT R7, R5, R2, RZ, 0x3c, !PT ;  /* 0x0000000205077212 */ /* 0x000fc600078e3cff */
[----:B------:R-:W-:Y:S01]  /*3ec0*/  IMAD R6, R0, 0x8, R3 ;  /* 0x0000000800067824 */ /* 0x000fe200078e0203 */
[----:B------:R-:W-:Y:S01]  /*3ed0*/  SHF.L.U32 R5, R7, 0x1f, RZ ;  /* 0x0000001f07057819 */ /* 0x000fe200000006ff */
[----:B-1----:R-:W-:Y:S06]  /*3ee0*/  @!P0 BRA `(.L_x_66) ;  /* 0x0000000c00f48947 */ /* 0x002fec0003800000 */
.L_x_100:
[----:B------:R-:W1:Y:S01]  /*3ef0*/  SYNCS.PHASECHK.TRANS64.TRYWAIT P0, [R6+URZ], R5 ;  /* 0x00000005060075a7 */ /* 0x000e62000800017f */
[----:B------:R-:W-:-:S05]  /*3f00*/  VIADD R0, R0, 0x1 ;  /* 0x0000000100007836 */ /* 0x000fca0000000000 */
[----:B------:R-:W-:-:S04]  /*3f10*/  ISETP.NE.AND P1, PT, R0, 0x19, PT ;  /* 0x000000190000780c */ /* 0x000fc80003f25270 */
[----:B------:R-:W-:Y:S02]  /*3f20*/  SEL R2, RZ, 0x1, P1 ;  /* 0x00000001ff027807 */ /* 0x000fe40000800000 */
[----:B------:R-:W-:Y:S02]  /*3f30*/  SEL R0, R0, RZ, P1 ;  /* 0x000000ff00007207 */ /* 0x000fe40000800000 */
[----:B------:R-:W-:-:S03]  /*3f40*/  LOP3.LUT R7, R7, R2, RZ, 0x3c, !PT ;  /* 0x0000000207077212 */ /* 0x000fc600078e3cff */
[----:B0-----:R-:W-:Y:S01]  /*3f50*/  IMAD R9, R0, 0x8, R3 ;  /* 0x0000000800097824 */ /* 0x001fe200078e0203 */
[----:B------:R-:W-:Y:S01]  /*3f60*/  SHF.L.U32 R4, R7, 0x1f, RZ ;  /* 0x0000001f07047819 */ /* 0x000fe200000006ff */
[----:B-1----:R-:W-:Y:S06]  /*3f70*/  @!P0 BRA `(.L_x_67) ;  /* 0x0000000c00e48947 */ /* 0x002fec0003800000 */
.L_x_101:
        /* <DEDUP_REMOVED lines=9> */
.L_x_102:
        /* <DEDUP_REMOVED lines=9> */
.L_x_103:
        /* <DEDUP_REMOVED lines=9> */
.L_x_104:
        /* <DEDUP_REMOVED lines=9> */
.L_x_105:
        /* <DEDUP_REMOVED lines=9> */
.L_x_106:
        /* <DEDUP_REMOVED lines=9> */
.L_x_107:
        /* <DEDUP_REMOVED lines=9> */
.L_x_108:
        /* <DEDUP_REMOVED lines=9> */
.L_x_109:
        /* <DEDUP_REMOVED lines=9> */
.L_x_110:
        /* <DEDUP_REMOVED lines=9> */
.L_x_111:
        /* <DEDUP_REMOVED lines=9> */
.L_x_112:
        /* <DEDUP_REMOVED lines=9> */
.L_x_113:
        /* <DEDUP_REMOVED lines=9> */
.L_x_114:
        /* <DEDUP_REMOVED lines=9> */
.L_x_115:
        /* <DEDUP_REMOVED lines=9> */
.L_x_116:
        /* <DEDUP_REMOVED lines=9> */
.L_x_117:
        /* <DEDUP_REMOVED lines=9> */
.L_x_118:
        /* <DEDUP_REMOVED lines=9> */
.L_x_119:
        /* <DEDUP_REMOVED lines=9> */
.L_x_120:
        /* <DEDUP_REMOVED lines=9> */
.L_x_121:
[----:B------:R-:W1:Y:S01]  /*4ac0*/  SYNCS.PHASECHK.TRANS64.TRYWAIT P0, [R9+URZ], R4 ;  /* 0x00000004090075a7 */ /* 0x000e62000800017f */
[----:B------:R-:W-:-:S05]  /*4ad0*/  VIADD R0, R0, 0x1 ;  /* 0x0000000100007836 */ /* 0x000fca0000000000 */
[----:B------:R-:W-:-:S04]  /*4ae0*/  ISETP.NE.AND P1, PT, R0, 0x19, PT ;  /* 0x000000190000780c */ /* 0x000fc80003f25270 */
[----:B------:R-:W-:Y:S02]  /*4af0*/  SEL R2, RZ, 0x1, P1 ;  /* 0x00000001ff027807 */ /* 0x000fe40000800000 */
[----:B------:R-:W-:Y:S02]  /*4b00*/  SEL R0, R0, RZ, P1 ;  /* 0x000000ff00007207 */ /* 0x000fe40000800000 */
[----:B------:R-:W-:Y:S01]  /*4b10*/  LOP3.LUT R2, R7, R2, RZ, 0x3c, !PT ;  /* 0x0000000207027212 */ /* 0x000fe200078e3cff */
[----:B-1----:R-:W-:Y:S06]  /*4b20*/  @!P0 BRA `(.L_x_88) ;  /* 0x00000008009c8947 */ /* 0x002fec0003800000 */
.L_x_122:
[----:B------:R-:W-:Y:S01]  /*4b30*/  IMAD R3, R0, 0x8, R3 ;  /* 0x0000000800037824 */ /* 0x000fe200078e0203 */
[----:B------:R-:W-:-:S07]  /*4b40*/  SHF.L.U32 R0, R2, 0x1f, RZ ;  /* 0x0000001f02007819 */ /* 0x000fce00000006ff */
.L_x_89:
[----:B--2---:R2:W3:Y:S02]  /*4b50*/  SYNCS.PHASECHK.TRANS64.TRYWAIT P0, [R3+URZ], R0 ;  /* 0x00000000030075a7 */ /* 0x0044e4000800017f */
[----:B---3--:R-:W-:Y:S05]  /*4b60*/  @!P0 NANOSLEEP.SYNCS 0x989680 ;  /* 0x009896800000895d */ /* 0x008fea0003900000 */
[----:B------:R-:W3:Y:S02]  /*4b70*/  @!P0 SYNCS.PHASECHK.TRANS64 P0, [R3+URZ], R0 ;  /* 0x00000000030085a7 */ /* 0x000ee4000800007f */
[----:B---3--:R-:W-:Y:S05]  /*4b80*/  @!P0 BRA `(.L_x_89) ;  /* 0xfffffffc00f08947 */ /* 0x008fea000383ffff */
.L_x_63:
[----:B------:R-:W-:Y:S05]  /*4b90*/  BSYNC B0 ;  /* 0x0000000000007941 */ /* 0x000fea0003800000 */
.L_x_62:
[----:B------:R-:W-:Y:S05]  /*4ba0*/  EXIT ;  /* 0x000000000000794d */ /* 0x000fea0003800000 */
.L_x_16:
[----:B0-----:R-:W-:-:S04]  /*4bb0*/  IMAD.U32 R3, RZ, RZ, UR43 ;  /* 0x0000002bff037e24 */ /* 0x001fc8000f8e00ff */
[----:B------:R0:W1:Y:S03]  /*4bc0*/  SYNCS.PHASECHK.TRANS64.TRYWAIT P0, [R3+URZ+-0x8], R0 ;  /* 0xfffff800030075a7 */ /* 0x000066000800017f */
[----:B-1----:R-:W-:Y:S05]  /*4bd0*/  @!P0 NANOSLEEP.SYNCS 0x989680 ;  /* 0x009896800000895d */ /* 0x002fea0003900000 */
[----:B------:R-:W1:Y:S02]  /*4be0*/  @!P0 SYNCS.PHASECHK.TRANS64 P0, [R3+URZ+-0x8], R0 ;  /* 0xfffff800030085a7 */ /* 0x000e64000800007f */
[----:B-1----:R-:W-:Y:S05]  /*4bf0*/  @!P0 BRA `(.L_x_16) ;  /* 0xfffffffc00ec8947 */ /* 0x002fea000383ffff */
[----:B------:R-:W-:Y:S05]  /*4c00*/  BRA `(.L_x_90) ;  /* 0xffffffcc001c7947 */ /* 0x000fea000383ffff */
.L_x_21:
[----:B-1----:R1:W2:Y:S02]  /*4c10*/  SYNCS.PHASECHK.TRANS64.TRYWAIT P1, [R3+URZ], R0 ;  /* 0x00000000030075a7 */ /* 0x0022a4000802017f */
[----:B--2---:R-:W-:Y:S05]  /*4c20*/  @!P1 NANOSLEEP.SYNCS 0x989680 ;  /* 0x009896800000995d */ /* 0x004fea0003900000 */
[----:B------:R-:W2:Y:S02]  /*4c30*/  @!P1 SYNCS.PHASECHK.TRANS64 P1, [R3+URZ], R0 ;  /* 0x00000000030095a7 */ /* 0x000ea4000802007f */
[----:B--2---:R-:W-:Y:S05]  /*4c40*/  @!P1 BRA `(.L_x_21) ;  /* 0xfffffffc00f09947 */ /* 0x004fea000383ffff */
[----:B------:R-:W-:Y:S05]  /*4c50*/  BRA `(.L_x_20) ;  /* 0xffffffcc00887947 */ /* 0x000fea000383ffff */
.L_x_26:
[----:B-1----:R-:W-:-:S04]  /*4c60*/  IMAD.U32 R3, RZ, RZ, UR4 ;  /* 0x00000004ff037e24 */ /* 0x002fc8000f8e00ff */
[----:B------:R1:W2:Y:S03]  /*4c70*/  SYNCS.PHASECHK.TRANS64.TRYWAIT P1, [R3+URZ], R2 ;  /* 0x00000002030075a7 */ /* 0x0002a6000802017f */
[----:B--2---:R-:W-:Y:S05]  /*4c80*/  @!P1 NANOSLEEP.SYNCS 0x989680 ;  /* 0x009896800000995d */ /* 0x004fea0003900000 */
[----:B------:R-:W2:Y:S02]  /*4c90*/  @!P1 SYNCS.PHASECHK.TRANS64 P1, [R3+URZ], R2 ;  /* 0x00000002030095a7 */ /* 0x000ea4000802007f */
[----:B--2---:R-:W-:Y:S05]  /*4ca0*/  @!P1 BRA `(.L_x_26) ;  /* 0xfffffffc00ec9947 */ /* 0x004fea000383ffff */
[----:B------:R-:W-:Y:S05]  /*4cb0*/  BRA `(.L_x_25) ;  /* 0xffffffd000407947 */ /* 0x000fea000383ffff */
.L_x_32:
[----:B0-----:R-:W-:-:S04]  /*4cc0*/  IMAD.U32 R3, RZ, RZ, UR43 ;  /* 0x0000002bff037e24 */ /* 0x001fc8000f8e00ff */
[----:B------:R0:W1:Y:S03]  /*4cd0*/  SYNCS.PHASECHK.TRANS64.TRYWAIT P0, [R3+URZ+0x8], R0 ;  /* 0x00000800030075a7 */ /* 0x000066000800017f */
[----:B-1----:R-:W-:Y:S05]  /*4ce0*/  @!P0 NANOSLEEP.SYNCS 0x989680 ;  /* 0x009896800000895d */ /* 0x002fea0003900000 */
[----:B------:R-:W1:Y:S02]  /*4cf0*/  @!P0 SYNCS.PHASECHK.TRANS64 P0, [R3+URZ+0x8], R0 ;  /* 0x00000800030085a7 */ /* 0x000e64000800007f */
[----:B-1----:R-:W-:Y:S05]  /*4d00*/  @!P0 BRA `(.L_x_32) ;  /* 0xfffffffc00ec8947 */ /* 0x002fea000383ffff */
[----:B------:R-:W-:Y:S05]  /*4d10*/  BRA `(.L_x_91) ;  /* 0xffffffd400747947 */ /* 0x000fea000383ffff */
.L_x_49:
[----:B------:R-:W-:Y:S01]  /*4d20*/  BSSY B1, `(.L_x_92) ;  /* 0x0000006000017945 */ /* 0x000fe20003800000 */
[----:B------:R-:W-:-:S07]  /*4d30*/  IMAD.MOV.U32 R15, RZ, RZ, -0x1 ;  /* 0xffffffffff0f7424 */ /* 0x000fce00078e00ff */
[----:B------:R-:W-:Y:S05]  /*4d40*/  WARPSYNC.COLLECTIVE R15, `(.L_x_93) ;  /* 0x000000000f0c7348 */ /* 0x000fea0003c00000 */
[----:B------:R-:W-:Y:S02]  /*4d50*/  ELECT P6, UR62, PT ;  /* 0x00000000003e782f */ /* 0x000fe400038c0000 */
[----:B------:R-:W-:Y:S01]  /*4d60*/  MOV R14, UR62 ;  /* 0x0000003e000e7c02 */ /* 0x000fe20008000f00 */
[----:B------:R-:W-:Y:S10]  /*4d70*/  ENDCOLLECTIVE ;  /* 0x000000000000791b */ /* 0x000ff40003800000 */
.L_x_93:
[----:B------:R-:W-:Y:S05]  /*4d80*/  BSYNC B1 ;  /* 0x0000000000017941 */ /* 0x000fea0003800000 */
.L_x_92:
[----:B------:R-:W-:Y:S05]  /*4d90*/  BRA `(.L_x_94) ;  /* 0xffffffe400147947 */ /* 0x000fea000383ffff */
.L_x_52:
[----:B-1----:R1:W2:Y:S02]  /*4da0*/  SYNCS.PHASECHK.TRANS64.TRYWAIT P1, [R11+URZ+0xc8], R4 ;  /* 0x0000c8040b0075a7 */ /* 0x0022a4000802017f */
[----:B--2---:R-:W-:Y:S05]  /*4db0*/  @!P1 NANOSLEEP.SYNCS 0x989680 ;  /* 0x009896800000995d */ /* 0x004fea0003900000 */
[----:B------:R-:W2:Y:S02]  /*4dc0*/  @!P1 SYNCS.PHASECHK.TRANS64 P1, [R11+URZ+0xc8], R4 ;  /* 0x0000c8040b0095a7 */ /* 0x000ea4000802007f */
[----:B--2---:R-:W-:Y:S05]  /*4dd0*/  @!P1 BRA `(.L_x_52) ;  /* 0xfffffffc00f09947 */ /* 0x004fea000383ffff */
[----:B------:R-:W-:Y:S05]  /*4de0*/  BRA `(.L_x_95) ;  /* 0xffffffe400487947 */ /* 0x000fea000383ffff */
.L_x_61:
[----:B------:R-:W-:Y:S01]  /*4df0*/  BSSY B0, `(.L_x_96) ;  /* 0x0000006000007945 */ /* 0x000fe20003800000 */
[----:B------:R-:W-:-:S07]  /*4e00*/  IMAD.MOV.U32 R15, RZ, RZ, -0x1 ;  /* 0xffffffffff0f7424 */ /* 0x000fce00078e00ff */
[----:B------:R-:W-:Y:S05]  /*4e10*/  WARPSYNC.COLLECTIVE R15, `(.L_x_97) ;  /* 0x000000000f0c7348 */ /* 0x000fea0003c00000 */
[----:B------:R-:W-:Y:S02]  /*4e20*/  ELECT P6, UR62, PT ;  /* 0x00000000003e782f */ /* 0x000fe400038c0000 */
[----:B------:R-:W-:Y:S01]  /*4e30*/  MOV R14, UR62 ;  /* 0x0000003e000e7c02 */ /* 0x000fe20008000f00 */
[----:B------:R-:W-:Y:S10]  /*4e40*/  ENDCOLLECTIVE ;  /* 0x000000000000791b */ /* 0x000ff40003800000 */
.L_x_97:
[----:B------:R-:W-:Y:S05]  /*4e50*/  BSYNC B0 ;  /* 0x0000000000007941 */ /* 0x000fea0003800000 */
.L_x_96:
[----:B------:R-:W-:Y:S05]  /*4e60*/  BRA `(.L_x_98) ;  /* 0xffffffec00a87947 */ /* 0x000fea000383ffff */
.L_x_65:
[----:B0-----:R0:W1:Y:S02]  /*4e70*/  SYNCS.PHASECHK.TRANS64.TRYWAIT P0, [R7+URZ], R2 ;  /* 0x00000002070075a7 */ /* 0x001064000800017f */
[----:B-1----:R-:W-:Y:S05]  /*4e80*/  @!P0 NANOSLEEP.SYNCS 0x989680 ;  /* 0x009896800000895d */ /* 0x002fea0003900000 */
[----:B------:R-:W1:Y:S02]  /*4e90*/  @!P0 SYNCS.PHASECHK.TRANS64 P0, [R7+URZ], R2 ;  /* 0x00000002070085a7 */ /* 0x000e64000800007f */
[----:B-1----:R-:W-:Y:S05]  /*4ea0*/  @!P0 BRA `(.L_x_65) ;  /* 0xfffffffc00f08947 */ /* 0x002fea000383ffff */
[----:B------:R-:W-:Y:S05]  /*4eb0*/  BRA `(.L_x_99) ;  /* 0xffffffec00e87947 */ /* 0x000fea000383ffff */
.L_x_66:
[----:B0-----:R0:W1:Y:S02]  /*4ec0*/  SYNCS.PHASECHK.TRANS64.TRYWAIT P0, [R9+URZ], R4 ;  /* 0x00000004090075a7 */ /* 0x001064000800017f */
[----:B-1----:R-:W-:Y:S05]  /*4ed0*/  @!P0 NANOSLEEP.SYNCS 0x989680 ;  /* 0x009896800000895d */ /* 0x002fea0003900000 */
[----:B------:R-:W1:Y:S02]  /*4ee0*/  @!P0 SYNCS.PHASECHK.TRANS64 P0, [R9+URZ], R4 ;  /* 0x00000004090085a7 */ /* 0x000e64000800007f */
[----:B-1----:R-:W-:Y:S05]  /*4ef0*/  @!P0 BRA `(.L_x_66) ;  /* 0xfffffffc00f08947 */ /* 0x002fea000383ffff */
[----:B------:R-:W-:Y:S05]  /*4f00*/  BRA `(.L_x_100) ;  /* 0xffffffec00f87947 */ /* 0x000fea000383ffff */
.L_x_67:
[----:B0-----:R0:W1:Y:S02]  /*4f10*/  SYNCS.PHASECHK.TRANS64.TRYWAIT P0, [R6+URZ], R5 ;  /* 0x00000005060075a7 */ /* 0x001064000800017f */
[----:B-1----:R-:W-:Y:S05]  /*4f20*/  @!P0 NANOSLEEP.SYNCS 0x989680 ;  /* 0x009896800000895d */ /* 0x002fea0003900000 */
[----:B------:R-:W1:Y:S02]  /*4f30*/  @!P0 SYNCS.PHASECHK.TRANS64 P0, [R6+URZ], R5 ;  /* 0x00000005060085a7 */ /* 0x000e64000800007f */
[----:B-1----:R-:W-:Y:S05]  /*4f40*/  @!P0 BRA `(.L_x_67) ;  /* 0xfffffffc00f08947 */ /* 0x002fea000383ffff */
[----:B------:R-:W-:Y:S05]  /*4f50*/  BRA `(.L_x_101) ;  /* 0xfffffff000087947 */ /* 0x000fea000383ffff */
.L_x_68:
[----:B0-----:R0:W1:Y:S02]  /*4f60*/  SYNCS.PHASECHK.TRANS64.TRYWAIT P0, [R9+URZ], R4 ;  /* 0x00000004090075a7 */ /* 0x001064000800017f */
[----:B-1----:R-:W-:Y:S05]  /*4f70*/  @!P0 NANOSLEEP.SYNCS 0x989680 ;  /* 0x009896800000895d */ /* 0x002fea0003900000 */
[----:B------:R-:W1:Y:S02]  /*4f80*/  @!P0 SYNCS.PHASECHK.TRANS64 P0, [R9+URZ], R4 ;  /* 0x00000004090085a7 */ /* 0x000e64000800007f */
[----:B-1----:R-:W-:Y:S05]  /*4f90*/  @!P0 BRA `(.L_x_68) ;  /* 0xfffffffc00f08947 */ /* 0x002fea000383ffff */
[----:B------:R-:W-:Y:S05]  /*4fa0*/  BRA `(.L_x_102) ;  /* 0xfffffff000187947 */ /* 0x000fea000383ffff */
.L_x_69:
[----:B0-----:R0:W1:Y:S02]  /*4fb0*/  SYNCS.PHASECHK.TRANS64.TRYWAIT P0, [R6+URZ], R5 ;  /* 0x00000005060075a7 */ /* 0x001064000800017f */
[----:B-1----:R-:W-:Y:S05]  /*4fc0*/  @!P0 NANOSLEEP.SYNCS 0x989680 ;  /* 0x009896800000895d */ /* 0x002fea0003900000 */
[----:B------:R-:W1:Y:S02]  /*4fd0*/  @!P0 SYNCS.PHASECHK.TRANS64 P0, [R6+URZ], R5 ;  /* 0x00000005060085a7 */ /* 0x000e64000800007f */
[----:B-1----:R-:W-:Y:S05]  /*4fe0*/  @!P0 BRA `(.L_x_69) ;  /* 0xfffffffc00f08947 */ /* 0x002fea000383ffff */
[----:B------:R-:W-:Y:S05]  /*4ff0*/  BRA `(.L_x_103) ;  /* 0xfffffff000287947 */ /* 0x000fea000383ffff */
.L_x_70:
[----:B0-----:R0:W1:Y:S02]  /*5000*/  SYNCS.PHASECHK.TRANS64.TRYWAIT P0, [R9+URZ], R4 ;  /* 0x00000004090075a7 */ /* 0x001064000800017f */
[----:B-1----:R-:W-:Y:S05]  /*5010*/  @!P0 NANOSLEEP.SYNCS 0x989680 ;  /* 0x009896800000895d */ /* 0x002fea0003900000 */
[----:B------:R-:W1:Y:S02]  /*5020*/  @!P0 SYNCS.PHASECHK.TRANS64 P0, [R9+URZ], R4 ;  /* 0x00000004090085a7 */ /* 0x000e64000800007f */
[----:B-1----:R-:W-:Y:S05]  /*5030*/  @!P0 BRA `(.L_x_70) ;  /* 0xfffffffc00f08947 */ /* 0x002fea000383ffff */
[----:B------:R-:W-:Y:S05]  /*5040*/  BRA `(.L_x_104) ;  /* 0xfffffff000387947 */ /* 0x000fea000383ffff */
.L_x_71:
[----:B0-----:R0:W1:Y:S02]  /*5050*/  SYNCS.PHASECHK.TRANS64.TRYWAIT P0, [R6+URZ], R5 ;  /* 0x00000005060075a7 */ /* 0x001064000800017f */
[----:B-1----:R-:W-:Y:S05]  /*5060*/  @!P0 NANOSLEEP.SYNCS 0x989680 ;  /* 0x009896800000895d */ /* 0x002fea0003900000 */
[----:B------:R-:W1:Y:S02]  /*5070*/  @!P0 SYNCS.PHASECHK.TRANS64 P0, [R6+URZ], R5 ;  /* 0x00000005060085a7 */ /* 0x000e64000800007f */
[----:B-1----:R-:W-:Y:S05]  /*5080*/  @!P0 BRA `(.L_x_71) ;  /* 0xfffffffc00f08947 */ /* 0x002fea000383ffff */
[----:B------:R-:W-:Y:S05]  /*5090*/  BRA `(.L_x_105) ;  /* 0xfffffff000487947 */ /* 0x000fea000383ffff */
.L_x_72:
[----:B0-----:R0:W1:Y:S02]  /*50a0*/  SYNCS.PHASECHK.TRANS64.TRYWAIT P0, [R9+URZ], R4 ;  /* 0x00000004090075a7 */ /* 0x001064000800017f */
[----:B-1----:R-:W-:Y:S05]  /*50b0*/  @!P0 NANOSLEEP.SYNCS 0x989680 ;  /* 0x009896800000895d */ /* 0x002fea0003900000 */
[----:B------:R-:W1:Y:S02]  /*50c0*/  @!P0 SYNCS.PHASECHK.TRANS64 P0, [R9+URZ], R4 ;  /* 0x00000004090085a7 */ /* 0x000e64000800007f */
[----:B-1----:R-:W-:Y:S05]  /*50d0*/  @!P0 BRA `(.L_x_72) ;  /* 0xfffffffc00f08947 */ /* 0x002fea000383ffff */
[----:B------:R-:W-:Y:S05]  /*50e0*/  BRA `(.L_x_106) ;  /* 0xfffffff000587947 */ /* 0x000fea000383ffff */
.L_x_73:
[----:B0-----:R0:W1:Y:S02]  /*50f0*/  SYNCS.PHASECHK.TRANS64.TRYWAIT P0, [R6+URZ], R5 ;  /* 0x00000005060075a7 */ /* 0x001064000800017f */
[----:B-1----:R-:W-:Y:S05]  /*5100*/  @!P0 NANOSLEEP.SYNCS 0x989680 ;  /* 0x009896800000895d */ /* 0x002fea0003900000 */
[----:B------:R-:W1:Y:S02]  /*5110*/  @!P0 SYNCS.PHASECHK.TRANS64 P0, [R6+URZ], R5 ;  /* 0x00000005060085a7 */ /* 0x000e64000800007f */
[----:B-1----:R-:W-:Y:S05]  /*5120*/  @!P0 BRA `(.L_x_73) ;  /* 0xfffffffc00f08947 */ /* 0x002fea000383ffff */
[----:B------:R-:W-:Y:S05]  /*5130*/  BRA `(.L_x_107) ;  /* 0xfffffff000687947 */ /* 0x000fea000383ffff */
.L_x_74:
[----:B0-----:R0:W1:Y:S02]  /*5140*/  SYNCS.PHASECHK.TRANS64.TRYWAIT P0, [R9+URZ], R4 ;  /* 0x00000004090075a7 */ /* 0x001064000800017f */
[----:B-1----:R-:W-:Y:S05]  /*5150*/  @!P0 NANOSLEEP.SYNCS 0x989680 ;  /* 0x009896800000895d */ /* 0x002fea0003900000 */
[----:B------:R-:W1:Y:S02]  /*5160*/  @!P0 SYNCS.PHASECHK.TRANS64 P0, [R9+URZ], R4 ;  /* 0x00000004090085a7 */ /* 0x000e64000800007f */
[----:B-1----:R-:W-:Y:S05]  /*5170*/  @!P0 BRA `(.L_x_74) ;  /* 0xfffffffc00f08947 */ /* 0x002fea000383ffff */
[----:B------:R-:W-:Y:S05]  /*5180*/  BRA `(.L_x_108) ;  /* 0xfffffff000787947 */ /* 0x000fea000383ffff */
.L_x_75:
[----:B0-----:R0:W1:Y:S02]  /*5190*/  SYNCS.PHASECHK.TRANS64.TRYWAIT P0, [R6+URZ], R5 ;  /* 0x00000005060075a7 */ /* 0x001064000800017f */
[----:B-1----:R-:W-:Y:S05]  /*51a0*/  @!P0 NANOSLEEP.SYNCS 0x989680 ;  /* 0x009896800000895d */ /* 0x002fea0003900000 */
[----:B------:R-:W1:Y:S02]  /*51b0*/  @!P0 SYNCS.PHASECHK.TRANS64 P0, [R6+URZ], R5 ;  /* 0x00000005060085a7 */ /* 0x000e64000800007f */
[----:B-1----:R-:W-:Y:S05]  /*51c0*/  @!P0 BRA `(.L_x_75) ;  /* 0xfffffffc00f08947 */ /* 0x002fea000383ffff */
[----:B------:R-:W-:Y:S05]  /*51d0*/  BRA `(.L_x_109) ;  /* 0xfffffff000887947 */ /* 0x000fea000383ffff */
.L_x_76:
[----:B0-----:R0:W1:Y:S02]  /*51e0*/  SYNCS.PHASECHK.TRANS64.TRYWAIT P0, [R9+URZ], R4 ;  /* 0x00000004090075a7 */ /* 0x001064000800017f */
[----:B-1----:R-:W-:Y:S05]  /*51f0*/  @!P0 NANOSLEEP.SYNCS 0x989680 ;  /* 0x009896800000895d */ /* 0x002fea0003900000 */
[----:B------:R-:W1:Y:S02]  /*5200*/  @!P0 SYNCS.PHASECHK.TRANS64 P0, [R9+URZ], R4 ;  /* 0x00000004090085a7 */ /* 0x000e64000800007f */
[----:B-1----:R-:W-:Y:S05]  /*5210*/  @!P0 BRA `(.L_x_76) ;  /* 0xfffffffc00f08947 */ /* 0x002fea000383ffff */
[----:B------:R-:W-:Y:S05]  /*5220*/  BRA `(.L_x_110) ;  /* 0xfffffff000987947 */ /* 0x000fea000383ffff */
.L_x_77:
[----:B0-----:R0:W1:Y:S02]  /*5230*/  SYNCS.PHASECHK.TRANS64.TRYWAIT P0, [R6+URZ], R5 ;  /* 0x00000005060075a7 */ /* 0x001064000800017f */
[----:B-1----:R-:W-:Y:S05]  /*5240*/  @!P0 NANOSLEEP.SYNCS 0x989680 ;  /* 0x009896800000895d */ /* 0x002fea0003900000 */
[----:B------:R-:W1:Y:S02]  /*5250*/  @!P0 SYNCS.PHASECHK.TRANS64 P0, [R6+URZ], R5 ;  /* 0x00000005060085a7 */ /* 0x000e64000800007f */
[----:B-1----:R-:W-:Y:S05]  /*5260*/  @!P0 BRA `(.L_x_77) ;  /* 0xfffffffc00f08947 */ /* 0x002fea000383ffff */
[----:B------:R-:W-:Y:S05]  /*5270*/  BRA `(.L_x_111) ;  /* 0xfffffff000a87947 */ /* 0x000fea000383ffff */
.L_x_78:
[----:B0-----:R0:W1:Y:S02]  /*5280*/  SYNCS.PHASECHK.TRANS64.TRYWAIT P0, [R9+URZ], R4 ;  /* 0x00000004090075a7 */ /* 0x001064000800017f */
[----:B-1----:R-:W-:Y:S05]  /*5290*/  @!P0 NANOSLEEP.SYNCS 0x989680 ;  /* 0x009896800000895d */ /* 0x002fea0003900000 */
[----:B------:R-:W1:Y:S02]  /*52a0*/  @!P0 SYNCS.PHASECHK.TRANS64 P0, [R9+URZ], R4 ;  /* 0x00000004090085a7 */ /* 0x000e64000800007f */
[----:B-1----:R-:W-:Y:S05]  /*52b0*/  @!P0 BRA `(.L_x_78) ;  /* 0xfffffffc00f08947 */ /* 0x002fea000383ffff */
[----:B------:R-:W-:Y:S05]  /*52c0*/  BRA `(.L_x_112) ;  /* 0xfffffff000b87947 */ /* 0x000fea000383ffff */
.L_x_79:
[----:B0-----:R0:W1:Y:S02]  /*52d0*/  SYNCS.PHASECHK.TRANS64.TRYWAIT P0, [R6+URZ], R5 ;  /* 0x00000005060075a7 */ /* 0x001064000800017f */
[----:B-1----:R-:W-:Y:S05]  /*52e0*/  @!P0 NANOSLEEP.SYNCS 0x989680 ;  /* 0x009896800000895d */ /* 0x002fea0003900000 */
[----:B------:R-:W1:Y:S02]  /*52f0*/  @!P0 SYNCS.PHASECHK.TRANS64 P0, [R6+URZ], R5 ;  /* 0x00000005060085a7 */ /* 0x000e64000800007f */
[----:B-1----:R-:W-:Y:S05]  /*5300*/  @!P0 BRA `(.L_x_79) ;  /* 0xfffffffc00f08947 */ /* 0x002fea000383ffff */
[----:B------:R-:W-:Y:S05]  /*5310*/  BRA `(.L_x_113) ;  /* 0xfffffff000c87947 */ /* 0x000fea000383ffff */
.L_x_80:
[----:B0-----:R0:W1:Y:S02]  /*5320*/  SYNCS.PHASECHK.TRANS64.TRYWAIT P0, [R9+URZ], R4 ;  /* 0x00000004090075a7 */ /* 0x001064000800017f */
[----:B-1----:R-:W-:Y:S05]  /*5330*/  @!P0 NANOSLEEP.SYNCS 0x989680 ;  /* 0x009896800000895d */ /* 0x002fea0003900000 */
[----:B------:R-:W1:Y:S02]  /*5340*/  @!P0 SYNCS.PHASECHK.TRANS64 P0, [R9+URZ], R4 ;  /* 0x00000004090085a7 */ /* 0x000e64000800007f */
[----:B-1----:R-:W-:Y:S05]  /*5350*/  @!P0 BRA `(.L_x_80) ;  /* 0xfffffffc00f08947 */ /* 0x002fea000383ffff */
[----:B------:R-:W-:Y:S05]  /*5360*/  BRA `(.L_x_114) ;  /* 0xfffffff000d87947 */ /* 0x000fea000383ffff */
.L_x_81:
[----:B0-----:R0:W1:Y:S02]  /*5370*/  SYNCS.PHASECHK.TRANS64.TRYWAIT P0, [R6+URZ], R5 ;  /* 0x00000005060075a7 */ /* 0x001064000800017f */
[----:B-1----:R-:W-:Y:S05]  /*5380*/  @!P0 NANOSLEEP.SYNCS 0x989680 ;  /* 0x009896800000895d */ /* 0x002fea0003900000 */
[----:B------:R-:W1:Y:S02]  /*5390*/  @!P0 SYNCS.PHASECHK.TRANS64 P0, [R6+URZ], R5 ;  /* 0x00000005060085a7 */ /* 0x000e64000800007f */
[----:B-1----:R-:W-:Y:S05]  /*53a0*/  @!P0 BRA `(.L_x_81) ;  /* 0xfffffffc00f08947 */ /* 0x002fea000383ffff */
[----:B------:R-:W-:Y:S05]  /*53b0*/  BRA `(.L_x_115) ;  /* 0xfffffff000e87947 */ /* 0x000fea000383ffff */
.L_x_82:
[----:B0-----:R0:W1:Y:S02]  /*53c0*/  SYNCS.PHASECHK.TRANS64.TRYWAIT P0, [R9+URZ], R4 ;  /* 0x00000004090075a7 */ /* 0x001064000800017f */
[----:B-1----:R-:W-:Y:S05]  /*53d0*/  @!P0 NANOSLEEP.SYNCS 0x989680 ;  /* 0x009896800000895d */ /* 0x002fea0003900000 */
[----:B------:R-:W1:Y:S02]  /*53e0*/  @!P0 SYNCS.PHASECHK.TRANS64 P0, [R9+URZ], R4 ;  /* 0x00000004090085a7 */ /* 0x000e64000800007f */
[----:B-1----:R-:W-:Y:S05]  /*53f0*/  @!P0 BRA `(.L_x_82) ;  /* 0xfffffffc00f08947 */ /* 0x002fea000383ffff */
[----:B------:R-:W-:Y:S05]  /*5400*/  BRA `(.L_x_116) ;  /* 0xfffffff000f87947 */ /* 0x000fea000383ffff */
.L_x_83:
[----:B0-----:R0:W1:Y:S02]  /*5410*/  SYNCS.PHASECHK.TRANS64.TRYWAIT P0, [R6+URZ], R5 ;  /* 0x00000005060075a7 */ /* 0x001064000800017f */
[----:B-1----:R-:W-:Y:S05]  /*5420*/  @!P0 NANOSLEEP.SYNCS 0x989680 ;  /* 0x009896800000895d */ /* 0x002fea0003900000 */
[----:B------:R-:W1:Y:S02]  /*5430*/  @!P0 SYNCS.PHASECHK.TRANS64 P0, [R6+URZ], R5 ;  /* 0x00000005060085a7 */ /* 0x000e64000800007f */
[----:B-1----:R-:W-:Y:S05]  /*5440*/  @!P0 BRA `(.L_x_83) ;  /* 0xfffffffc00f08947 */ /* 0x002fea000383ffff */
[----:B------:R-:W-:Y:S05]  /*5450*/  BRA `(.L_x_117) ;  /* 0xfffffff400087947 */ /* 0x000fea000383ffff */
.L_x_84:
[----:B0-----:R0:W1:Y:S02]  /*5460*/  SYNCS.PHASECHK.TRANS64.TRYWAIT P0, [R9+URZ], R4 ;  /* 0x00000004090075a7 */ /* 0x001064000800017f */
[----:B-1----:R-:W-:Y:S05]  /*5470*/  @!P0 NANOSLEEP.SYNCS 0x989680 ;  /* 0x009896800000895d */ /* 0x002fea0003900000 */
[----:B------:R-:W1:Y:S02]  /*5480*/  @!P0 SYNCS.PHASECHK.TRANS64 P0, [R9+URZ], R4 ;  /* 0x00000004090085a7 */ /* 0x000e64000800007f */
[----:B-1----:R-:W-:Y:S05]  /*5490*/  @!P0 BRA `(.L_x_84) ;  /* 0xfffffffc00f08947 */ /* 0x002fea000383ffff */
[----:B------:R-:W-:Y:S05]  /*54a0*/  BRA `(.L_x_118) ;  /* 0xfffffff400187947 */ /* 0x000fea000383ffff */
.L_x_85:
[----:B0-----:R0:W1:Y:S02]  /*54b0*/  SYNCS.PHASECHK.TRANS64.TRYWAIT P0, [R6+URZ], R5 ;  /* 0x00000005060075a7 */ /* 0x001064000800017f */
[----:B-1----:R-:W-:Y:S05]  /*54c0*/  @!P0 NANOSLEEP.SYNCS 0x989680 ;  /* 0x009896800000895d */ /* 0x002fea0003900000 */
[----:B------:R-:W1:Y:S02]  /*54d0*/  @!P0 SYNCS.PHASECHK.TRANS64 P0, [R6+URZ], R5 ;  /* 0x00000005060085a7 */ /* 0x000e64000800007f */
[----:B-1----:R-:W-:Y:S05]  /*54e0*/  @!P0 BRA `(.L_x_85) ;  /* 0xfffffffc00f08947 */ /* 0x002fea000383ffff */
[----:B------:R-:W-:Y:S05]  /*54f0*/  BRA `(.L_x_119) ;  /* 0xfffffff400287947 */ /* 0x000fea000383ffff */
.L_x_86:
[----:B0-----:R0:W1:Y:S02]  /*5500*/  SYNCS.PHASECHK.TRANS64.TRYWAIT P0, [R9+URZ], R4 ;  /* 0x00000004090075a7 */ /* 0x001064000800017f */
[----:B-1----:R-:W-:Y:S05]  /*5510*/  @!P0 NANOSLEEP.SYNCS 0x989680 ;  /* 0x009896800000895d */ /* 0x002fea0003900000 */
[----:B------:R-:W1:Y:S02]  /*5520*/  @!P0 SYNCS.PHASECHK.TRANS64 P0, [R9+URZ], R4 ;  /* 0x00000004090085a7 */ /* 0x000e64000800007f */
[----:B-1----:R-:W-:Y:S05]  /*5530*/  @!P0 BRA `(.L_x_86) ;  /* 0xfffffffc00f08947 */ /* 0x002fea000383ffff */
[----:B------:R-:W-:Y:S05]  /*5540*/  BRA `(.L_x_120) ;  /* 0xfffffff400387947 */ /* 0x000fea000383ffff */
.L_x_87:
[----:B0-----:R0:W1:Y:S02]  /*5550*/  SYNCS.PHASECHK.TRANS64.TRYWAIT P0, [R6+URZ], R5 ;  /* 0x00000005060075a7 */ /* 0x001064000800017f */
[----:B-1----:R-:W-:Y:S05]  /*5560*/  @!P0 NANOSLEEP.SYNCS 0x989680 ;  /* 0x009896800000895d */ /* 0x002fea0003900000 */
[----:B------:R-:W1:Y:S02]  /*5570*/  @!P0 SYNCS.PHASECHK.TRANS64 P0, [R6+URZ], R5 ;  /* 0x00000005060085a7 */ /* 0x000e64000800007f */
[----:B-1----:R-:W-:Y:S05]  /*5580*/  @!P0 BRA `(.L_x_87) ;  /* 0xfffffffc00f08947 */ /* 0x002fea000383ffff */
[----:B------:R-:W-:Y:S05]  /*5590*/  BRA `(.L_x_121) ;  /* 0xfffffff400487947 */ /* 0x000fea000383ffff */
.L_x_88:
[----:B-1----:R1:W2:Y:S02]  /*55a0*/  SYNCS.PHASECHK.TRANS64.TRYWAIT P0, [R9+URZ], R4 ;  /* 0x00000004090075a7 */ /* 0x0022a4000800017f */
[----:B--2---:R-:W-:Y:S05]  /*55b0*/  @!P0 NANOSLEEP.SYNCS 0x989680 ;  /* 0x009896800000895d */ /* 0x004fea0003900000 */
[----:B------:R-:W2:Y:S02]  /*55c0*/  @!P0 SYNCS.PHASECHK.TRANS64 P0, [R9+URZ], R4 ;  /* 0x00000004090085a7 */ /* 0x000ea4000800007f */
[----:B--2---:R-:W-:Y:S05]  /*55d0*/  @!P0 BRA `(.L_x_88) ;  /* 0xfffffffc00f08947 */ /* 0x004fea000383ffff */
[----:B------:R-:W-:Y:S05]  /*55e0*/  BRA `(.L_x_122) ;  /* 0xfffffff400507947 */ /* 0x000fea000383ffff */
.L_x_123:
[----:B------:R-:W-:-:S00]  /*55f0*/  BRA `(.L_x_123) ;  /* 0xfffffffc00fc7947 */ /* 0x000fc0000383ffff */
[----:B------:R-:W-:-:S00]  /*5600*/  NOP ;  /* 0x0000000000007918 */ /* 0x000fc00000000000 */
[----:B------:R-:W-:-:S00]  /*5610*/  NOP ;  /* 0x0000000000007918 */ /* 0x000fc00000000000 */
[----:B------:R-:W-:-:S00]  /*5620*/  NOP ;  /* 0x0000000000007918 */ /* 0x000fc00000000000 */
[----:B------:R-:W-:-:S00]  /*5630*/  NOP ;  /* 0x0000000000007918 */ /* 0x000fc00000000000 */
[----:B------:R-:W-:-:S00]  /*5640*/  NOP ;  /* 0x0000000000007918 */ /* 0x000fc00000000000 */
[----:B------:R-:W-:-:S00]  /*5650*/  NOP ;  /* 0x0000000000007918 */ /* 0x000fc00000000000 */
[----:B------:R-:W-:-:S00]  /*5660*/  NOP ;  /* 0x0000000000007918 */ /* 0x000fc00000000000 */
[----:B------:R-:W-:-:S00]  /*5670*/  NOP ;  /* 0x0000000000007918 */ /* 0x000fc00000000000 */
.L_x_124:


//--------------------- .nv.global.init           --------------------------
	.section	.nv.global.init,"aw",@progbits
.nv.global.init:
	.type		$str$22,@object
	.size		$str$22,($str$23 - $str$22)
$str$22:
        /*0000*/ 	.byte	0x6b, 0x5f, 0x74, 0x69, 0x6c, 0x65, 0x5f, 0x63, 0x6f, 0x75, 0x6e, 0x74, 0x20, 0x3e, 0x3d, 0x20
        /*0010*/ 	.byte	0x31, 0x00
	.type		$str$23,@object
	.size		$str$23,(__unnamed_1 - $str$23)
$str$23:
        /*0012*/ 	.byte	0x2f, 0x74, 0x6d, 0x70, 0x2f, 0x63, 0x75, 0x74, 0x6c, 0x61, 0x73, 0x73, 0x5f, 0x73, 0x77, 0x65
        /*0022*/ 	.byte	0x65, 0x70, 0x5f, 0x73, 0x72, 0x63, 0x2f, 0x69, 0x6e, 0x63, 0x6c, 0x75, 0x64, 0x65, 0x2f, 0x63
        /*0032*/ 	.byte	0x75, 0x74, 0x6c, 0x61, 0x73, 0x73, 0x2f, 0x67, 0x65, 0x6d, 0x6d, 0x2f, 0x63, 0x6f, 0x6c, 0x6c
        /*0042*/ 	.byte	0x65, 0x63, 0x74, 0x69, 0x76, 0x65, 0x2f, 0x73, 0x6d, 0x39, 0x30, 0x5f, 0x6d, 0x6d, 0x61, 0x5f
        /*0052*/ 	.byte	0x74, 0x6d, 0x61, 0x5f, 0x67, 0x6d, 0x6d, 0x61, 0x5f, 0x73, 0x73, 0x5f, 0x77, 0x61, 0x72, 0x70
        /*0062*/ 	.byte	0x73, 0x70, 0x65, 0x63, 0x69, 0x61, 0x6c, 0x69, 0x7a, 0x65, 0x64, 0x2e, 0x68, 0x70, 0x70, 0x00
	.type		__unnamed_1,@object
	.size		__unnamed_1,(.L_0 - __unnamed_1)
__unnamed_1:
        /*0072*/ 	.byte	0x76, 0x6f, 0x69, 0x64, 0x20, 0x63, 0x75, 0x74, 0x6c, 0x61, 0x73, 0x73, 0x3a, 0x3a, 0x67, 0x65
        /* <DEDUP_REMOVED lines=171> */
        /*0b32*/ 	.byte	0x3a, 0x69, 0x64, 0x65, 0x6e, 0x74, 0x69, 0x74, 0x79, 0x5d, 0x00
.L_0:


//--------------------- .nv.shared._ZN7cutlass13device_kernelINS_4gemm6kernel13GemmUniversalIN4cute5tupleIJiiiiEEENS1_10collective13CollectiveMmaINS1_34MainloopSm90TmaGmmaWarpSpecializedILi25ENS5_IJNS4_1CILi1EEESB_SB_EEENS1_32KernelTmaWarpSpecializedPingpongEEENS5_IJNSA_ILi64EEENSA_ILi8EEENSA_ILi128EEEEEEaNS5_IJlSB_lEEEaSJ_NS4_8TiledMMAINS4_8MMA_AtomIJNS4_4SM904GMMA25MMA_64x8x32_S32S8S8_SS_TNEEEENS4_6LayoutISC_NS5_IJNSA_ILi0EEESR_SR_EEEEENS5_IJNS4_10UnderscoreESU_SU_EEEEENS4_13SM90_TMA_LOADENS4_14ComposedLayoutINS4_7SwizzleILi3ELi4ELi3EEENS4_18smem_ptr_flag_bitsILi8EEENSQ_INS5_IJSG_SH_EEENS5_IJSH_SB_EEEEEEEvNS4_8identityESX_S16_vS17_EENS_8epilogue10collective6detail29Sm90TmaWarpSpecializedAdapterINS1A_15DefaultEpilogueIaSJ_SJ_NS19_6thread17LinearCombinationIaLi1EiiLNS1E_9ScaleType4KindE0ELNS_15FloatRoundStyleE2EaEENS1_15EpilogueDefaultEEEEEvvEEEEvNT_6ParamsE --------------------------
	.section	.nv.shared._ZN7cutlass13device_kernelINS_4gemm6kernel13GemmUniversalIN4cute5tupleIJiiiiEEENS1_10collective13CollectiveMmaINS1_34MainloopSm90TmaGmmaWarpSpecializedILi25ENS5_IJNS4_1CILi1EEESB_SB_EEENS1_32KernelTmaWarpSpecializedPingpongEEENS5_IJNSA_ILi64EEENSA_ILi8EEENSA_ILi128EEEEEEaNS5_IJlSB_lEEEaSJ_NS4_8TiledMMAINS4_8MMA_AtomIJNS4_4SM904GMMA25MMA_64x8x32_S32S8S8_SS_TNEEEENS4_6LayoutISC_NS5_IJNSA_ILi0EEESR_SR_EEEEENS5_IJNS4_10UnderscoreESU_SU_EEEEENS4_13SM90_TMA_LOADENS4_14ComposedLayoutINS4_7SwizzleILi3ELi4ELi3EEENS4_18smem_ptr_flag_bitsILi8EEENSQ_INS5_IJSG_SH_EEENS5_IJSH_SB_EEEEEEEvNS4_8identityESX_S16_vS17_EENS_8epilogue10collective6detail29Sm90TmaWarpSpecializedAdapterINS1A_15DefaultEpilogueIaSJ_SJ_NS19_6thread17LinearCombinationIaLi1EiiLNS1E_9ScaleType4KindE0ELNS_15FloatRoundStyleE2EaEENS1_15EpilogueDefaultEEEEEvvEEEEvNT_6ParamsE,"aw",@nobits
	.sectionflags	@""
	.align	16
	.zero		1024


//--------------------- .nv.shared.reserved.0     --------------------------
	.section	.nv.shared.reserved.0,"aw",@nobits
	.weak		__nv_reservedSMEM_offset_0_alias
	.size		__nv_reservedSMEM_offset_0_alias, 0, 0
	.other		__nv_reservedSMEM_offset_0_alias,@"STO_CUDA_RESERVED_SHARED STV_DEFAULT"
__nv_reservedSMEM_offset_0_alias:
	.zero		0


//--------------------- .nv.global                --------------------------
	.section	.nv.global,"aw",@nobits
.nv.global:
	.type		_ZN39_INTERNAL_2fd8092c_4_k_cu_934f080c_85324cute1_E,@object
	.size		_ZN39_INTERNAL_2fd8092c_4_k_cu_934f080c_85324cute1_E,(_ZN39_INTERNAL_2fd8092c_4_k_cu_934f080c_85324cuda3std3__45__cpo6cbeginE - _ZN39_INTERNAL_2fd8092c_4_k_cu_934f080c_85324cute1_E)
_ZN39_INTERNAL_2fd8092c_4_k_cu_934f080c_85324cute1_E:
	.zero		1
	.type		_ZN39_INTERNAL_2fd8092c_4_k_cu_934f080c_85324cuda3std3__45__cpo6cbeginE,@object
	.size		_ZN39_INTERNAL_2fd8092c_4_k_cu_934f080c_85324cuda3std3__45__cpo6cbeginE,(_ZN39_INTERNAL_2fd8092c_4_k_cu_934f080c_85324cuda3std3__48in_placeE - _ZN39_INTERNAL_2fd8092c_4_k_cu_934f080c_85324cuda3std3__45__cpo6cbeginE)
_ZN39_INTERNAL_2fd8092c_4_k_cu_934f080c_85324cuda3std3__45__cpo6cbeginE:
	.zero		1
	.type		_ZN39_INTERNAL_2fd8092c_4_k_cu_934f080c_85324cuda3std3__48in_placeE,@object
	.size		_ZN39_INTERNAL_2fd8092c_4_k_cu_934f080c_85324cuda3std3__48in_placeE,(_ZN39_INTERNAL_2fd8092c_4_k_cu_934f080c_85324cuda3std6ranges3__45__cpo9iter_moveE - _ZN39_INTERNAL_2fd8092c_4_k_cu_934f080c_85324cuda3std3__48in_placeE)
_ZN39_INTERNAL_2fd8092c_4_k_cu_934f080c_85324cuda3std3__48in_placeE:
	.zero		1
	.type		_ZN39_INTERNAL_2fd8092c_4_k_cu_934f080c_85324cuda3std6ranges3__45__cpo9iter_moveE,@object
	.size		_ZN39_INTERNAL_2fd8092c_4_k_cu_934f080c_85324cuda3std6ranges3__45__cpo9iter_moveE,(_ZN39_INTERNAL_2fd8092c_4_k_cu_934f080c_85324cuda3std3__45__cpo5beginE - _ZN39_INTERNAL_2fd8092c_4_k_cu_934f080c_85324cuda3std6ranges3__45__cpo9iter_moveE)
_ZN39_INTERNAL_2fd8092c_4_k_cu_934f080c_85324cuda3std6ranges3__45__cpo9iter_moveE:
	.zero		1
	.type		_ZN39_INTERNAL_2fd8092c_4_k_cu_934f080c_85324cuda3std3__45__cpo5beginE,@object
	.size		_ZN39_INTERNAL_2fd8092c_4_k_cu_934f080c_85324cuda3std3__45__cpo5beginE,(_ZN39_INTERNAL_2fd8092c_4_k_cu_934f080c_85324cuda3std3__441_GLOBAL__N__2fd8092c_4_k_cu_934f080c_85326ignoreE - _ZN39_INTERNAL_2fd8092c_4_k_cu_934f080c_85324cuda3std3__45__cpo5beginE)
_ZN39_INTERNAL_2fd8092c_4_k_cu_934f080c_85324cuda3std3__45__cpo5beginE:
	.zero		1
	.type		_ZN39_INTERNAL_2fd8092c_4_k_cu_934f080c_85324cuda3std3__441_GLOBAL__N__2fd8092c_4_k_cu_934f080c_85326ignoreE,@object
	.size		_ZN39_INTERNAL_2fd8092c_4_k_cu_934f080c_85324cuda3std3__441_GLOBAL__N__2fd8092c_4_k_cu_934f080c_85326ignoreE,(_ZN39_INTERNAL_2fd8092c_4_k_cu_934f080c_85324cute7productE - _ZN39_INTERNAL_2fd8092c_4_k_cu_934f080c_85324cuda3std3__441_GLOBAL__N__2fd8092c_4_k_cu_934f080c_85326ignoreE)
_ZN39_INTERNAL_2fd8092c_4_k_cu_934f080c_85324cuda3std3__441_GLOBAL__N__2fd8092c_4_k_cu_934f080c_85326ignoreE:
	.zero		1
	.type		_ZN39_INTERNAL_2fd8092c_4_k_cu_934f080c_85324cute7productE,@object
	.size		_ZN39_INTERNAL_2fd8092c_4_k_cu_934f080c_85324cute7productE,(_ZN39_INTERNAL_2fd8092c_4_k_cu_934f080c_85324cuda3std3__45__cpo3endE - _ZN39_INTERNAL_2fd8092c_4_k_cu_934f080c_85324cute7productE)
_ZN39_INTERNAL_2fd8092c_4_k_cu_934f080c_85324cute7productE:
	.zero		1
	.type		_ZN39_INTERNAL_2fd8092c_4_k_cu_934f080c_85324cuda3std3__45__cpo3endE,@object
	.size		_ZN39_INTERNAL_2fd8092c_4_k_cu_934f080c_85324cuda3std3__45__cpo3endE,(_ZN39_INTERNAL_2fd8092c_4_k_cu_934f080c_85324cuda3std3__419piecewise_constructE - _ZN39_INTERNAL_2fd8092c_4_k_cu_934f080c_85324cuda3std3__45__cpo3endE)
_ZN39_INTERNAL_2fd8092c_4_k_cu_934f080c_85324cuda3std3__45__cpo3endE:
	.zero		1
	.type		_ZN39_INTERNAL_2fd8092c_4_k_cu_934f080c_85324cuda3std3__419piecewise_constructE,@object
	.size		_ZN39_INTERNAL_2fd8092c_4_k_cu_934f080c_85324cuda3std3__419piecewise_constructE,(_ZN39_INTERNAL_2fd8092c_4_k_cu_934f080c_85324cuda3std3__45__cpo4cendE - _ZN39_INTERNAL_2fd8092c_4_k_cu_934f080c_85324cuda3std3__419piecewise_constructE)
_ZN39_INTERNAL_2fd8092c_4_k_cu_934f080c_85324cuda3std3__419piecewise_constructE:
	.zero		1
	.type		_ZN39_INTERNAL_2fd8092c_4_k_cu_934f080c_85324cuda3std3__45__cpo4cendE,@object
	.size		_ZN39_INTERNAL_2fd8092c_4_k_cu_934f080c_85324cuda3std3__45__cpo4cendE,(_ZN39_INTERNAL_2fd8092c_4_k_cu_934f080c_85324cuda3std6ranges3__45__cpo4swapE - _ZN39_INTERNAL_2fd8092c_4_k_cu_934f080c_85324cuda3std3__45__cpo4cendE)
_ZN39_INTERNAL_2fd8092c_4_k_cu_934f080c_85324cuda3std3__45__cpo4cendE:
	.zero		1
	.type		_ZN39_INTERNAL_2fd8092c_4_k_cu_934f080c_85324cuda3std6ranges3__45__cpo4swapE,@object
	.size		_ZN39_INTERNAL_2fd8092c_4_k_cu_934f080c_85324cuda3std6ranges3__45__cpo4swapE,(.L_8 - _ZN39_INTERNAL_2fd8092c_4_k_cu_934f080c_85324cuda3std6ranges3__45__cpo4swapE)
_ZN39_INTERNAL_2fd8092c_4_k_cu_934f080c_85324cuda3std6ranges3__45__cpo4swapE:
	.zero		1
.L_8:


//--------------------- .nv.constant0._ZN7cutlass13device_kernelINS_4gemm6kernel13GemmUniversalIN4cute5tupleIJiiiiEEENS1_10collective13CollectiveMmaINS1_34MainloopSm90TmaGmmaWarpSpecializedILi25ENS5_IJNS4_1CILi1EEESB_SB_EEENS1_32KernelTmaWarpSpecializedPingpongEEENS5_IJNSA_ILi64EEENSA_ILi8EEENSA_ILi128EEEEEEaNS5_IJlSB_lEEEaSJ_NS4_8TiledMMAINS4_8MMA_AtomIJNS4_4SM904GMMA25MMA_64x8x32_S32S8S8_SS_TNEEEENS4_6LayoutISC_NS5_IJNSA_ILi0EEESR_SR_EEEEENS5_IJNS4_10UnderscoreESU_SU_EEEEENS4_13SM90_TMA_LOADENS4_14ComposedLayoutINS4_7SwizzleILi3ELi4ELi3EEENS4_18smem_ptr_flag_bitsILi8EEENSQ_INS5_IJSG_SH_EEENS5_IJSH_SB_EEEEEEEvNS4_8identityESX_S16_vS17_EENS_8epilogue10collective6detail29Sm90TmaWarpSpecializedAdapterINS1A_15DefaultEpilogueIaSJ_SJ_NS19_6thread17LinearCombinationIaLi1EiiLNS1E_9ScaleType4KindE0ELNS_15FloatRoundStyleE2EaEENS1_15EpilogueDefaultEEEEEvvEEEEvNT_6ParamsE --------------------------
	.section	.nv.constant0._ZN7cutlass13device_kernelINS_4gemm6kernel13GemmUniversalIN4cute5tupleIJiiiiEEENS1_10collective13CollectiveMmaINS1_34MainloopSm90TmaGmmaWarpSpecializedILi25ENS5_IJNS4_1CILi1EEESB_SB_EEENS1_32KernelTmaWarpSpecializedPingpongEEENS5_IJNSA_ILi64EEENSA_ILi8EEENSA_ILi128EEEEEEaNS5_IJlSB_lEEEaSJ_NS4_8TiledMMAINS4_8MMA_AtomIJNS4_4SM904GMMA25MMA_64x8x32_S32S8S8_SS_TNEEEENS4_6LayoutISC_NS5_IJNSA_ILi0EEESR_SR_EEEEENS5_IJNS4_10UnderscoreESU_SU_EEEEENS4_13SM90_TMA_LOADENS4_14ComposedLayoutINS4_7SwizzleILi3ELi4ELi3EEENS4_18smem_ptr_flag_bitsILi8EEENSQ_INS5_IJSG_SH_EEENS5_IJSH_SB_EEEEEEEvNS4_8identityESX_S16_vS17_EENS_8epilogue10collective6detail29Sm90TmaWarpSpecializedAdapterINS1A_15DefaultEpilogueIaSJ_SJ_NS19_6thread17LinearCombinationIaLi1EiiLNS1E_9ScaleType4KindE0ELNS_15FloatRoundStyleE2EaEENS1_15EpilogueDefaultEEEEEvvEEEEvNT_6ParamsE,"a",@progbits
	.sectionflags	@""
	.align	4
.nv.constant0._ZN7cutlass13device_kernelINS_4gemm6kernel13GemmUniversalIN4cute5tupleIJiiiiEEENS1_10collective13CollectiveMmaINS1_34MainloopSm90TmaGmmaWarpSpecializedILi25ENS5_IJNS4_1CILi1EEESB_SB_EEENS1_32KernelTmaWarpSpecializedPingpongEEENS5_IJNSA_ILi64EEENSA_ILi8EEENSA_ILi128EEEEEEaNS5_IJlSB_lEEEaSJ_NS4_8TiledMMAINS4_8MMA_AtomIJNS4_4SM904GMMA25MMA_64x8x32_S32S8S8_SS_TNEEEENS4_6LayoutISC_NS5_IJNSA_ILi0EEESR_SR_EEEEENS5_IJNS4_10UnderscoreESU_SU_EEEEENS4_13SM90_TMA_LOADENS4_14ComposedLayoutINS4_7SwizzleILi3ELi4ELi3EEENS4_18smem_ptr_flag_bitsILi8EEENSQ_INS5_IJSG_SH_EEENS5_IJSH_SB_EEEEEEEvNS4_8identityESX_S16_vS17_EENS_8epilogue10collective6detail29Sm90TmaWarpSpecializedAdapterINS1A_15DefaultEpilogueIaSJ_SJ_NS19_6thread17LinearCombinationIaLi1EiiLNS1E_9ScaleType4KindE0ELNS_15FloatRoundStyleE2EaEENS1_15EpilogueDefaultEEEEEvvEEEEvNT_6ParamsE:
	.zero		1664


//--------------------- SYMBOLS --------------------------

	.type		.nv.reservedSmem.offset0,@object
	.size		.nv.reservedSmem.offset0,0x4
	.type		__assertfail,@function
